	.headerflags	@"EF_CUDA_TEXMODE_UNIFIED EF_CUDA_64BIT_ADDRESS EF_CUDA_SM80 EF_CUDA_VIRTUAL_SM(EF_CUDA_SM80)"
	.elftype	@"ET_EXEC"


//--------------------- .nv.info                  --------------------------
	.section	.nv.info,"",@"SHT_CUDA_INFO"
	.align	4


	//----- nvinfo : EIATTR_REGCOUNT
	.align		4
        /*0000*/ 	.byte	0x04, 0x2f
        /*0002*/ 	.short	(.L_1 - .L_0)
	.align		4
.L_0:
        /*0004*/ 	.word	index@(candidate1)
        /*0008*/ 	.word	0x0000005f


	//----- nvinfo : EIATTR_MAX_STACK_SIZE
	.align		4
.L_1:
        /*000c*/ 	.byte	0x04, 0x23
        /*000e*/ 	.short	(.L_3 - .L_2)
	.align		4
.L_2:
        /*0010*/ 	.word	index@(candidate1)
        /*0014*/ 	.word	0x00000000


	//----- nvinfo : EIATTR_MIN_STACK_SIZE
	.align		4
.L_3:
        /*0018*/ 	.byte	0x04, 0x12
        /*001a*/ 	.short	(.L_5 - .L_4)
	.align		4
.L_4:
        /*001c*/ 	.word	index@(candidate1)
        /*0020*/ 	.word	0x00000000


	//----- nvinfo : EIATTR_FRAME_SIZE
	.align		4
.L_5:
        /*0024*/ 	.byte	0x04, 0x11
        /*0026*/ 	.short	(.L_7 - .L_6)
	.align		4
.L_6:
        /*0028*/ 	.word	index@(candidate1)
        /*002c*/ 	.word	0x00000000
.L_7:


//--------------------- .nv.info.candidate1       --------------------------
	.section	.nv.info.candidate1,"",@"SHT_CUDA_INFO"
	.align	4


	//----- nvinfo : EIATTR_CUDA_API_VERSION
	.align		4
        /*0000*/ 	.byte	0x04, 0x37
        /*0002*/ 	.short	(.L_9 - .L_8)
.L_8:
        /*0004*/ 	.word	0x00000075


	//----- nvinfo : EIATTR_SW2861232_WAR
	.align		4
.L_9:
        /*0008*/ 	.byte	0x01, 0x35
	.zero		2


	//----- nvinfo : EIATTR_PARAM_CBANK
	.align		4
        /*000c*/ 	.byte	0x04, 0x0a
        /*000e*/ 	.short	(.L_11 - .L_10)
	.align		4
.L_10:
        /*0010*/ 	.word	index@(.nv.constant0.candidate1)
        /*0014*/ 	.short	0x0160
        /*0016*/ 	.short	0x0018


	//----- nvinfo : EIATTR_CBANK_PARAM_SIZE
	.align		4
.L_11:
        /*0018*/ 	.byte	0x03, 0x19
        /*001a*/ 	.short	0x0018


	//----- nvinfo : EIATTR_KPARAM_INFO
	.align		4
        /*001c*/ 	.byte	0x04, 0x17
        /*001e*/ 	.short	(.L_13 - .L_12)
.L_12:
        /*0020*/ 	.word	0x00000000
        /*0024*/ 	.short	0x0002
        /*0026*/ 	.short	0x0010
        /*0028*/ 	.byte	0x00, 0xf0, 0x21, 0x00


	//----- nvinfo : EIATTR_KPARAM_INFO
	.align		4
.L_13:
        /*002c*/ 	.byte	0x04, 0x17
        /*002e*/ 	.short	(.L_15 - .L_14)
.L_14:
        /*0030*/ 	.word	0x00000000
        /*0034*/ 	.short	0x0001
        /*0036*/ 	.short	0x0008
        /*0038*/ 	.byte	0x00, 0xf0, 0x21, 0x00


	//----- nvinfo : EIATTR_KPARAM_INFO
	.align		4
.L_15:
        /*003c*/ 	.byte	0x04, 0x17
        /*003e*/ 	.short	(.L_17 - .L_16)
.L_16:
        /*0040*/ 	.word	0x00000000
        /*0044*/ 	.short	0x0000
        /*0046*/ 	.short	0x0000
        /*0048*/ 	.byte	0x00, 0xf0, 0x21, 0x00


	//----- nvinfo : EIATTR_MAXREG_COUNT
	.align		4
.L_17:
        /*004c*/ 	.byte	0x03, 0x1b
        /*004e*/ 	.short	0x00ff


	//----- nvinfo : EIATTR_EXIT_INSTR_OFFSETS
	.align		4
        /*0050*/ 	.byte	0x04, 0x1c
        /*0052*/ 	.short	(.L_19 - .L_18)


	//   ....[0]....
.L_18:
        /*0054*/ 	.word	0x000056a0


	//----- nvinfo : EIATTR_MAX_THREADS
	.align		4
.L_19:
        /*0058*/ 	.byte	0x04, 0x05
        /*005a*/ 	.short	(.L_21 - .L_20)
.L_20:
        /*005c*/ 	.word	0x00000070
        /*0060*/ 	.word	0x00000001
        /*0064*/ 	.word	0x00000001
.L_21:


//--------------------- .nv.rel.action            --------------------------
	.section	.nv.rel.action,"",@"SHT_CUDA_RELOCINFO"
	.align	8
	.sectionentsize	8
        /*0000*/ 	.byte	0x4b, 0x00, 0x00, 0x00, 0x00, 0x00, 0x00, 0x00, 0x00, 0x02, 0x02, 0x08, 0x10, 0x0a, 0x2f, 0x22
        /* <DEDUP_REMOVED lines=13> */


//--------------------- .nv.constant0.candidate1  --------------------------
	.section	.nv.constant0.candidate1,"a",@progbits
	.align	4
.nv.constant0.candidate1:
	.zero		376


//--------------------- .text.candidate1          --------------------------
	.section	.text.candidate1,"ax",@progbits
	.sectionflags	@"SHF_BARRIERS=1"
	.sectioninfo	@"SHI_REGISTERS=95"
	.align	128
        .global         candidate1
        .type           candidate1,@function
        .size           candidate1,(.L_x_3 - candidate1)
        .other          candidate1,@"STO_CUDA_ENTRY STV_DEFAULT"
candidate1:
.text.candidate1:
[----:B------:R-:W-:-:S02]  /*0000*/  MOV R1, c[0x0][0x28] ;  /* 0x00000a0000017a02 */ /* 0x000fc40000000f00 */
[----:B------:R-:W0:Y:S01]  /*0010*/  S2R R3, SR_TID.X ;  /* 0x0000000000037919 */ /* 0x000e220000002100 */
[----:B------:R-:W-:Y:S01]  /*0020*/  HFMA2.MMA R2, -RZ, RZ, 0, 0 ;  /* 0x00000000ff027435 */ /* 0x000fe200000001ff */
[----:B------:R-:W-:Y:S01]  /*0030*/  MOV R48, RZ ;  /* 0x000000ff00307202 */ /* 0x000fe20000000f00 */
        /* <DEDUP_REMOVED lines=21> */
[C---:B0-----:R-:W-:Y:S01]  /*0190*/  IMAD.HI R51, R3.reuse, -0x6db6db6d, R2 ;  /* 0x9249249303337827 */ /* 0x041fe200078e0202 */
[----:B------:R-:W-:Y:S01]  /*01a0*/  IADD3 R4, R3, 0x10, RZ ;  /* 0x0000001003047810 */ /* 0x000fe20007ffe0ff */
[----:B------:R-:W-:Y:S01]  /*01b0*/  HFMA2.MMA R81, -RZ, RZ, 0, 0 ;  /* 0x00000000ff517435 */ /* 0x000fe200000001ff */
[----:B------:R-:W-:Y:S01]  /*01c0*/  MOV R35, RZ ;  /* 0x000000ff00237202 */ /* 0x000fe20000000f00 */
[----:B------:R-:W-:Y:S01]  /*01d0*/  HFMA2.MMA R55, -RZ, RZ, 0, 0 ;  /* 0x00000000ff377435 */ /* 0x000fe200000001ff */
[----:B------:R-:W-:Y:S01]  /*01e0*/  SHF.R.U32.HI R0, RZ, 0x1f, R51 ;  /* 0x0000001fff007819 */ /* 0x000fe20000011633 */
[----:B------:R-:W-:Y:S01]  /*01f0*/  HFMA2.MMA R71, -RZ, RZ, 0, 0 ;  /* 0x00000000ff477435 */ /* 0x000fe200000001ff */
[----:B------:R-:W-:Y:S01]  /*0200*/  MOV R43, RZ ;  /* 0x000000ff002b7202 */ /* 0x000fe20000000f00 */
[----:B------:R-:W-:Y:S01]  /*0210*/  ULDC.64 UR4, c[0x0][0x118] ;  /* 0x0000460000047ab9 */ /* 0x000fe20000000a00 */
[----:B------:R-:W-:-:S02]  /*0220*/  LEA.HI.SX32 R51, R51, R0, 0x1e ;  /* 0x0000000033337211 */ /* 0x000fc400078ff2ff */
[----:B------:R-:W-:Y:S02]  /*0230*/  SHF.L.U32 R0, R3, 0x5, RZ ;  /* 0x0000000503007819 */ /* 0x000fe400000006ff */
[----:B------:R-:W-:Y:S01]  /*0240*/  MOV R63, RZ ;  /* 0x000000ff003f7202 */ /* 0x000fe20000000f00 */
[----:B------:R-:W-:Y:S01]  /*0250*/  IMAD R50, R51, -0x7, R3 ;  /* 0xfffffff933327824 */ /* 0x000fe200078e0203 */
[C---:B------:R-:W-:Y:S02]  /*0260*/  IADD3 R5, R0.reuse, 0xe00, RZ ;  /* 0x00000e0000057810 */ /* 0x040fe40007ffe0ff */
[C---:B------:R-:W-:Y:S02]  /*0270*/  IADD3 R6, R0.reuse, 0x2a00, RZ ;  /* 0x00002a0000067810 */ /* 0x040fe40007ffe0ff */
[C---:B------:R-:W-:Y:S02]  /*0280*/  IADD3 R7, R0.reuse, 0x4600, RZ ;  /* 0x0000460000077810 */ /* 0x040fe40007ffe0ff */
[----:B------:R-:W-:-:S02]  /*0290*/  IADD3 R8, R0, 0x6200, RZ ;  /* 0x0000620000087810 */ /* 0x000fc40007ffe0ff */
[C---:B------:R-:W-:Y:S02]  /*02a0*/  IADD3 R9, R0.reuse, 0x7e00, RZ ;  /* 0x00007e0000097810 */ /* 0x040fe40007ffe0ff */
[C---:B------:R-:W-:Y:S02]  /*02b0*/  IADD3 R10, R0.reuse, 0x9a00, RZ ;  /* 0x00009a00000a7810 */ /* 0x040fe40007ffe0ff */
[C---:B------:R-:W-:Y:S02]  /*02c0*/  IADD3 R11, R0.reuse, 0xb600, RZ ;  /* 0x0000b600000b7810 */ /* 0x040fe40007ffe0ff */
[C---:B------:R-:W-:Y:S02]  /*02d0*/  IADD3 R12, R0.reuse, 0xd200, RZ ;  /* 0x0000d200000c7810 */ /* 0x040fe40007ffe0ff */
[----:B------:R-:W-:Y:S02]  /*02e0*/  IADD3 R13, R0, 0xee00, RZ ;  /* 0x0000ee00000d7810 */ /* 0x000fe40007ffe0ff */
[----:B------:R-:W-:-:S02]  /*02f0*/  MOV R79, RZ ;  /* 0x000000ff004f7202 */ /* 0x000fc40000000f00 */
[----:B------:R-:W-:Y:S02]  /*0300*/  LOP3.LUT R49, R3, 0x1f, RZ, 0xc0, !PT ;  /* 0x0000001f03317812 */ /* 0x000fe400078ec0ff */
[----:B------:R-:W-:Y:S02]  /*0310*/  LOP3.LUT R15, R0, 0xfffffc00, RZ, 0xc0, !PT ;  /* 0xfffffc00000f7812 */ /* 0x000fe400078ec0ff */
[----:B------:R-:W-:Y:S02]  /*0320*/  LOP3.LUT R4, R4, 0x1f, RZ, 0xc0, !PT ;  /* 0x0000001f04047812 */ /* 0x000fe400078ec0ff */
[----:B------:R-:W-:Y:S02]  /*0330*/  LOP3.LUT R5, R5, 0xfffffc00, RZ, 0xc0, !PT ;  /* 0xfffffc0005057812 */ /* 0x000fe400078ec0ff */
[----:B------:R-:W-:Y:S02]  /*0340*/  LOP3.LUT R6, R6, 0xfffffc00, RZ, 0xc0, !PT ;  /* 0xfffffc0006067812 */ /* 0x000fe400078ec0ff */
[----:B------:R-:W-:-:S02]  /*0350*/  LOP3.LUT R7, R7, 0xfffffc00, RZ, 0xc0, !PT ;  /* 0xfffffc0007077812 */ /* 0x000fc400078ec0ff */
[----:B------:R-:W-:Y:S02]  /*0360*/  LOP3.LUT R8, R8, 0xfffffc00, RZ, 0xc0, !PT ;  /* 0xfffffc0008087812 */ /* 0x000fe400078ec0ff */
[----:B------:R-:W-:Y:S02]  /*0370*/  LOP3.LUT R9, R9, 0xfffffc00, RZ, 0xc0, !PT ;  /* 0xfffffc0009097812 */ /* 0x000fe400078ec0ff */
[----:B------:R-:W-:Y:S02]  /*0380*/  LOP3.LUT R10, R10, 0xfffffc00, RZ, 0xc0, !PT ;  /* 0xfffffc000a0a7812 */ /* 0x000fe400078ec0ff */
[----:B------:R-:W-:Y:S02]  /*0390*/  LOP3.LUT R11, R11, 0xfffffc00, RZ, 0xc0, !PT ;  /* 0xfffffc000b0b7812 */ /* 0x000fe400078ec0ff */
[----:B------:R-:W-:Y:S02]  /*03a0*/  LOP3.LUT R12, R12, 0xfffffc00, RZ, 0xc0, !PT ;  /* 0xfffffc000c0c7812 */ /* 0x000fe400078ec0ff */
[----:B------:R-:W-:-:S02]  /*03b0*/  LOP3.LUT R13, R13, 0xfffffc00, RZ, 0xc0, !PT ;  /* 0xfffffc000d0d7812 */ /* 0x000fc400078ec0ff */
.L_x_1:
[----:B------:R-:W0:Y:S01]  /*03c0*/  S2R R14, SR_CTAID.X ;  /* 0x00000000000e7919 */ /* 0x000e220000002500 */
[----:B------:R-:W-:-:S03]  /*03d0*/  MOV R0, 0x4 ;  /* 0x0000000400007802 */ /* 0x000fc60000000f00 */
[----:B------:R-:W-:Y:S06]  /*03e0*/  BAR.SYNC 0x0 ;  /* 0x0000000000007b1d */ /* 0x000fec0000000000 */
[----:B0-----:R-:W-:-:S04]  /*03f0*/  PRMT R26, R14, 0x1054, R4 ;  /* 0x000010540e1a7816 */ /* 0x001fc80000000004 */
[----:B------:R-:W-:Y:S02]  /*0400*/  IADD3 R17, R5, R26, RZ ;  /* 0x0000001a05117210 */ /* 0x000fe40007ffe0ff */
[C---:B------:R-:W-:Y:S02]  /*0410*/  IADD3 R19, R26.reuse, R6, RZ ;  /* 0x000000061a137210 */ /* 0x040fe40007ffe0ff */
[C---:B------:R-:W-:Y:S02]  /*0420*/  IADD3 R21, R26.reuse, R7, RZ ;  /* 0x000000071a157210 */ /* 0x040fe40007ffe0ff */
[----:B------:R-:W-:Y:S02]  /*0430*/  IADD3 R25, R26, R8, RZ ;  /* 0x000000081a197210 */ /* 0x000fe40007ffe0ff */
[C---:B------:R-:W-:Y:S02]  /*0440*/  LEA R17, R48.reuse, R17, 0x5 ;  /* 0x0000001130117211 */ /* 0x040fe400078e28ff */
[----:B------:R-:W-:-:S02]  /*0450*/  LEA R19, R48, R19, 0x5 ;  /* 0x0000001330137211 */ /* 0x000fc400078e28ff */
[C---:B------:R-:W-:Y:S01]  /*0460*/  LEA R23, R48.reuse, R21, 0x5 ;  /* 0x0000001530177211 */ /* 0x040fe200078e28ff */
[-C--:B------:R-:W-:Y:S01]  /*0470*/  IMAD.WIDE R20, R17, R0.reuse, c[0x0][0x168] ;  /* 0x00005a0011147625 */ /* 0x080fe200078e0200 */
[----:B------:R-:W-:Y:S02]  /*0480*/  LEA R25, R48, R25, 0x5 ;  /* 0x0000001930197211 */ /* 0x000fe400078e28ff */
[C---:B------:R-:W-:Y:S01]  /*0490*/  IADD3 R27, R26.reuse, R9, RZ ;  /* 0x000000091a1b7210 */ /* 0x040fe20007ffe0ff */
[-C--:B------:R-:W-:Y:S01]  /*04a0*/  IMAD.WIDE R16, R19, R0.reuse, c[0x0][0x168] ;  /* 0x00005a0013107625 */ /* 0x080fe200078e0200 */
[----:B------:R-:W-:Y:S01]  /*04b0*/  ISETP.GT.AND P0, PT, R3, 0x1f, PT ;  /* 0x0000001f0300780c */ /* 0x000fe20003f04270 */
[----:B------:R0:W2:Y:S02]  /*04c0*/  LDG.E.CONSTANT R2, [R20.64] ;  /* 0x0000000414027981 */ /* 0x0000a4000c1e9900 */
[----:B------:R-:W-:Y:S01]  /*04d0*/  IMAD.WIDE R18, R23, R0, c[0x0][0x168] ;  /* 0x00005a0017127625 */ /* 0x000fe200078e0200 */
[----:B------:R-:W-:Y:S01]  /*04e0*/  IADD3 R29, R26, R10, RZ ;  /* 0x0000000a1a1d7210 */ /* 0x000fe20007ffe0ff */
[----:B------:R1:W3:Y:S02]  /*04f0*/  LDG.E.CONSTANT R28, [R16.64] ;  /* 0x00000004101c7981 */ /* 0x0002e4000c1e9900 */
[----:B------:R-:W-:Y:S01]  /*0500*/  IMAD.WIDE R22, R25, R0, c[0x0][0x168] ;  /* 0x00005a0019167625 */ /* 0x000fe200078e0200 */
[C---:B------:R-:W-:Y:S01]  /*0510*/  LEA R25, R48.reuse, R27, 0x5 ;  /* 0x0000001b30197211 */ /* 0x040fe200078e28ff */
[----:B------:R4:W5:Y:S01]  /*0520*/  LDG.E.CONSTANT R30, [R18.64] ;  /* 0x00000004121e7981 */ /* 0x000962000c1e9900 */
[----:B------:R-:W-:-:S02]  /*0530*/  LEA R29, R48, R29, 0x5 ;  /* 0x0000001d301d7211 */ /* 0x000fc400078e28ff */
[----:B0-----:R-:W-:Y:S01]  /*0540*/  IADD3 R21, R26, R12, RZ ;  /* 0x0000000c1a157210 */ /* 0x001fe20007ffe0ff */
[-C--:B------:R-:W-:Y:S01]  /*0550*/  IMAD.WIDE R24, R25, R0.reuse, c[0x0][0x168] ;  /* 0x00005a0019187625 */ /* 0x080fe200078e0200 */
[----:B------:R-:W-:Y:S01]  /*0560*/  PRMT R36, R14, 0x1054, R49 ;  /* 0x000010540e247816 */ /* 0x000fe20000000031 */
[----:B------:R0:W5:Y:S01]  /*0570*/  LDG.E.CONSTANT R32, [R22.64] ;  /* 0x0000000416207981 */ /* 0x000162000c1e9900 */
[----:B-1----:R-:W-:Y:S02]  /*0580*/  IADD3 R17, R26, R13, RZ ;  /* 0x0000000d1a117210 */ /* 0x002fe40007ffe0ff */
[----:B------:R-:W-:Y:S01]  /*0590*/  LEA R21, R48, R21, 0x5 ;  /* 0x0000001530157211 */ /* 0x000fe200078e28ff */
[-C--:B----4-:R-:W-:Y:S01]  /*05a0*/  IMAD.WIDE R18, R29, R0.reuse, c[0x0][0x168] ;  /* 0x00005a001d127625 */ /* 0x090fe200078e0200 */
[----:B------:R-:W-:Y:S01]  /*05b0*/  IADD3 R27, R26, R11, RZ ;  /* 0x0000000b1a1b7210 */ /* 0x000fe20007ffe0ff */
[----:B------:R1:W4:Y:S01]  /*05c0*/  LDG.E.CONSTANT R24, [R24.64] ;  /* 0x0000000418187981 */ /* 0x000322000c1e9900 */
[----:B------:R-:W-:Y:S01]  /*05d0*/  @!P0 LEA R29, R14, R3, 0x10 ;  /* 0x000000030e1d8211 */ /* 0x000fe200078e80ff */
[----:B------:R-:W-:Y:S01]  /*05e0*/  IMAD.WIDE R20, R21, R0, c[0x0][0x168] ;  /* 0x00005a0015147625 */ /* 0x000fe200078e0200 */
[C---:B0-----:R-:W-:Y:S01]  /*05f0*/  LEA R23, R48.reuse, R17, 0x5 ;  /* 0x0000001130177211 */ /* 0x041fe200078e28ff */
[----:B------:R0:W4:Y:S02]  /*0600*/  LDG.E.CONSTANT R34, [R18.64] ;  /* 0x0000000412227981 */ /* 0x000124000c1e9900 */
[C---:B------:R-:W-:Y:S01]  /*0610*/  IMAD R17, R48.reuse, 0x620, R3 ;  /* 0x0000062030117824 */ /* 0x040fe200078e0203 */
[----:B------:R-:W-:-:S02]  /*0620*/  LEA R27, R48, R27, 0x5 ;  /* 0x0000001b301b7211 */ /* 0x000fc400078e28ff */
[----:B-1----:R-:W-:Y:S02]  /*0630*/  IADD3 R25, R36, R15, RZ ;  /* 0x0000000f24197210 */ /* 0x002fe40007ffe0ff */
[C---:B------:R-:W-:Y:S01]  /*0640*/  @!P0 LEA R29, R48.reuse, R29, 0x5 ;  /* 0x0000001d301d8211 */ /* 0x040fe200078e28ff */
[-C--:B------:R-:W-:Y:S01]  /*0650*/  IMAD.WIDE R16, R17, R0.reuse, c[0x0][0x160] ;  /* 0x0000580011107625 */ /* 0x080fe200078e0200 */
[----:B------:R1:W4:Y:S01]  /*0660*/  LDG.E.CONSTANT R82, [R20.64] ;  /* 0x0000000414527981 */ /* 0x000322000c1e9900 */
[----:B0-----:R-:W-:Y:S02]  /*0670*/  LEA R19, R48, R25, 0x5 ;  /* 0x0000001930137211 */ /* 0x001fe400078e28ff */
[-C--:B------:R-:W-:Y:S01]  /*0680*/  IMAD.WIDE R26, R27, R0.reuse, c[0x0][0x168] ;  /* 0x00005a001b1a7625 */ /* 0x080fe200078e0200 */
[----:B------:R-:W4:Y:S03]  /*0690*/  LDG.E.CONSTANT R52, [R16.64+0xa80] ;  /* 0x000a800410347981 */ /* 0x000f26000c1e9900 */
[-C--:B------:R-:W-:Y:S01]  /*06a0*/  IMAD.WIDE R22, R23, R0.reuse, c[0x0][0x168] ;  /* 0x00005a0017167625 */ /* 0x080fe200078e0200 */
[----:B------:R-:W4:Y:S03]  /*06b0*/  LDG.E.CONSTANT R36, [R16.64] ;  /* 0x0000000410247981 */ /* 0x000f26000c1e9900 */
[-C--:B-1----:R-:W-:Y:S01]  /*06c0*/  @!P0 IMAD.WIDE R20, R29, R0.reuse, c[0x0][0x168] ;  /* 0x00005a001d148625 */ /* 0x082fe200078e0200 */
[----:B------:R0:W4:Y:S03]  /*06d0*/  LDG.E.CONSTANT R86, [R22.64] ;  /* 0x0000000416567981 */ /* 0x000126000c1e9900 */
[----:B------:R-:W-:Y:S01]  /*06e0*/  IMAD.WIDE R18, R19, R0, c[0x0][0x168] ;  /* 0x00005a0013127625 */ /* 0x000fe200078e0200 */
[----:B------:R-:W4:Y:S04]  /*06f0*/  LDG.E.CONSTANT R26, [R26.64] ;  /* 0x000000041a1a7981 */ /* 0x000f28000c1e9900 */
[----:B------:R-:W4:Y:S04]  /*0700*/  LDG.E.CONSTANT R38, [R16.64+0x1c0] ;  /* 0x0001c00410267981 */ /* 0x000f28000c1e9900 */
[----:B------:R-:W4:Y:S04]  /*0710*/  LDG.E.CONSTANT R40, [R16.64+0x380] ;  /* 0x0003800410287981 */ /* 0x000f28000c1e9900 */
[----:B------:R-:W4:Y:S04]  /*0720*/  LDG.E.CONSTANT R42, [R16.64+0x540] ;  /* 0x00054004102a7981 */ /* 0x000f28000c1e9900 */
[----:B------:R-:W4:Y:S04]  /*0730*/  LDG.E.CONSTANT R44, [R16.64+0x700] ;  /* 0x00070004102c7981 */ /* 0x000f28000c1e9900 */
[----:B------:R-:W4:Y:S04]  /*0740*/  LDG.E.CONSTANT R46, [R16.64+0x8c0] ;  /* 0x0008c004102e7981 */ /* 0x000f28000c1e9900 */
[----:B0-----:R-:W4:Y:S04]  /*0750*/  LDG.E.CONSTANT R22, [R16.64+0xc40] ;  /* 0x000c400410167981 */ /* 0x001f28000c1e9900 */
[----:B------:R-:W4:Y:S04]  /*0760*/  LDG.E.CONSTANT R54, [R16.64+0xe00] ;  /* 0x000e000410367981 */ /* 0x000f28000c1e9900 */
[----:B------:R-:W4:Y:S04]  /*0770*/  LDG.E.CONSTANT R56, [R16.64+0xfc0] ;  /* 0x000fc00410387981 */ /* 0x000f28000c1e9900 */
[----:B------:R-:W4:Y:S04]  /*0780*/  LDG.E.CONSTANT R58, [R16.64+0x1180] ;  /* 0x00118004103a7981 */ /* 0x000f28000c1e9900 */
[----:B------:R-:W4:Y:S04]  /*0790*/  LDG.E.CONSTANT R60, [R16.64+0x1340] ;  /* 0x00134004103c7981 */ /* 0x000f28000c1e9900 */
[----:B------:R-:W4:Y:S04]  /*07a0*/  LDG.E.CONSTANT R62, [R16.64+0x1500] ;  /* 0x00150004103e7981 */ /* 0x000f28000c1e9900 */
[----:B------:R-:W4:Y:S04]  /*07b0*/  LDG.E.CONSTANT R64, [R16.64+0x16c0] ;  /* 0x0016c00410407981 */ /* 0x000f28000c1e9900 */
[----:B------:R-:W4:Y:S04]  /*07c0*/  LDG.E.CONSTANT R66, [R18.64] ;  /* 0x0000000412427981 */ /* 0x000f28000c1e9900 */
[----:B------:R-:W4:Y:S04]  /*07d0*/  LDG.E.CONSTANT R68, [R18.64+0x7000] ;  /* 0x0070000412447981 */ /* 0x000f28000c1e9900 */
[----:B------:R-:W4:Y:S04]  /*07e0*/  LDG.E.CONSTANT R70, [R18.64+0xe000] ;  /* 0x00e0000412467981 */ /* 0x000f28000c1e9900 */
[----:B------:R-:W4:Y:S04]  /*07f0*/  LDG.E.CONSTANT R72, [R18.64+0x15000] ;  /* 0x0150000412487981 */ /* 0x000f28000c1e9900 */
[----:B------:R-:W4:Y:S04]  /*0800*/  LDG.E.CONSTANT R74, [R18.64+0x1c000] ;  /* 0x01c00004124a7981 */ /* 0x000f28000c1e9900 */
[----:B------:R-:W4:Y:S04]  /*0810*/  LDG.E.CONSTANT R76, [R18.64+0x23000] ;  /* 0x02300004124c7981 */ /* 0x000f28000c1e9900 */
[----:B------:R-:W4:Y:S04]  /*0820*/  LDG.E.CONSTANT R78, [R18.64+0x2a000] ;  /* 0x02a00004124e7981 */ /* 0x000f28000c1e9900 */
[----:B------:R-:W4:Y:S04]  /*0830*/  LDG.E.CONSTANT R80, [R18.64+0x31000] ;  /* 0x0310000412507981 */ /* 0x000f28000c1e9900 */
[----:B------:R-:W4:Y:S04]  /*0840*/  LDG.E.CONSTANT R84, [R18.64+0x38000] ;  /* 0x0380000412547981 */ /* 0x000f28000c1e9900 */
[----:B------:R-:W4:Y:S04]  /*0850*/  @!P0 LDG.E.CONSTANT R20, [R20.64+0x3f000] ;  /* 0x03f0000414148981 */ /* 0x000f28000c1e9900 */
[----:B--2---:R0:W-:Y:S04]  /*0860*/  STS [R3.X4+0x1a40], R2 ;  /* 0x001a400203007388 */ /* 0x0041e80000004800 */
[----:B---3--:R-:W-:Y:S01]  /*0870*/  STS [R3.X4+0x1dc0], R28 ;  /* 0x001dc01c03007388 */ /* 0x008fe20000004800 */
[----:B0-----:R-:W-:-:S03]  /*0880*/  IMAD R2, R50, 0x1c, RZ ;  /* 0x0000001c32027824 */ /* 0x001fc600078e02ff */
[----:B-----5:R-:W-:Y:S04]  /*0890*/  STS [R3.X4+0x2140], R30 ;  /* 0x0021401e03007388 */ /* 0x020fe80000004800 */
[----:B------:R-:W-:Y:S04]  /*08a0*/  STS [R3.X4+0x24c0], R32 ;  /* 0x0024c02003007388 */ /* 0x000fe80000004800 */
[----:B----4-:R-:W-:Y:S04]  /*08b0*/  STS [R3.X4+0x2840], R24 ;  /* 0x0028401803007388 */ /* 0x010fe80000004800 */
[----:B------:R-:W-:Y:S04]  /*08c0*/  STS [R3.X4+0x2bc0], R34 ;  /* 0x002bc02203007388 */ /* 0x000fe80000004800 */
[----:B------:R-:W-:Y:S04]  /*08d0*/  STS [R3.X4+0x32c0], R82 ;  /* 0x0032c05203007388 */ /* 0x000fe80000004800 */
[----:B------:R0:W-:Y:S04]  /*08e0*/  STS [R3.X4+0xa80], R52 ;  /* 0x000a803403007388 */ /* 0x0001e80000004800 */
[----:B------:R-:W-:Y:S01]  /*08f0*/  STS [R3.X4], R36 ;  /* 0x0000002403007388 */ /* 0x000fe20000004800 */
[----:B0-----:R-:W-:-:S03]  /*0900*/  SHF.L.U32 R52, R51, 0x8, RZ ;  /* 0x0000000833347819 */ /* 0x001fc600000006ff */
[----:B------:R-:W-:Y:S04]  /*0910*/  STS [R3.X4+0x3640], R86 ;  /* 0x0036405603007388 */ /* 0x000fe80000004800 */
        /* <DEDUP_REMOVED lines=22> */
[----:B------:R-:W-:Y:S04]  /*0a80*/  @!P0 STS [R3.X4+0x3800], R20 ;  /* 0x0038001403008388 */ /* 0x000fe80000004800 */
[----:B------:R-:W-:Y:S06]  /*0a90*/  BAR.SYNC 0x0 ;  /* 0x0000000000007b1d */ /* 0x000fec0000000000 */
[----:B------:R-:W-:Y:S04]  /*0aa0*/  LDS.128 R16, [R52+0x1880] ;  /* 0x0018800034107984 */ /* 0x000fe80000000c00 */
[----:B------:R-:W0:Y:S04]  /*0ab0*/  LDS R46, [R2+0xc] ;  /* 0x00000c00022e7984 */ /* 0x000e280000000800 */
[----:B------:R-:W1:Y:S04]  /*0ac0*/  LDS R58, [R2+0x14] ;  /* 0x00001400023a7984 */ /* 0x000e680000000800 */
[----:B------:R-:W2:Y:S04]  /*0ad0*/  LDS R68, [R2] ;  /* 0x0000000002447984 */ /* 0x000ea80000000800 */
[----:B------:R-:W-:Y:S04]  /*0ae0*/  LDS R64, [R2+0x8] ;  /* 0x0000080002407984 */ /* 0x000fe80000000800 */
[----:B------:R-:W3:Y:S04]  /*0af0*/  LDS.128 R20, [R52+0x2880] ;  /* 0x0028800034147984 */ /* 0x000ee80000000c00 */
[----:B------:R-:W4:Y:S04]  /*0b00*/  LDS.128 R24, [R52+0x1900] ;  /* 0x0019000034187984 */ /* 0x000f280000000c00 */
[----:B------:R-:W5:Y:S04]  /*0b10*/  LDS.128 R28, [R52+0x2900] ;  /* 0x00290000341c7984 */ /* 0x000f680000000c00 */
[----:B------:R-:W5:Y:S04]  /*0b20*/  LDS R66, [R2+0x4] ;  /* 0x0000040002427984 */ /* 0x000f680000000800 */
[----:B------:R-:W5:Y:S04]  /*0b30*/  LDS R60, [R2+0x10] ;  /* 0x00001000023c7984 */ /* 0x000f680000000800 */
[----:B------:R-:W5:Y:S04]  /*0b40*/  LDS R56, [R2+0x18] ;  /* 0x0000180002387984 */ /* 0x000f680000000800 */
[----:B------:R-:W5:Y:S04]  /*0b50*/  LDS R40, [R2+0xc4] ;  /* 0x0000c40002287984 */ /* 0x000f680000000800 */
[----:B------:R-:W5:Y:S04]  /*0b60*/  LDS R34, [R2+0xc8] ;  /* 0x0000c80002227984 */ /* 0x000f680000000800 */
[----:B------:R-:W5:Y:S04]  /*0b70*/  LDS R32, [R2+0xcc] ;  /* 0x0000cc0002207984 */ /* 0x000f680000000800 */
[----:B------:R-:W5:Y:S04]  /*0b80*/  LDS R62, [R2+0xd0] ;  /* 0x0000d000023e7984 */ /* 0x000f680000000800 */
[----:B------:R-:W5:Y:S01]  /*0b90*/  LDS R38, [R2+0xd4] ;  /* 0x0000d40002267984 */ /* 0x000f620000000800 */
[----:B0-----:R-:W-:-:S02]  /*0ba0*/  FFMA R54, R16, R46, R55 ;  /* 0x0000002e10367223 */ /* 0x001fc40000000037 */
[C---:B-1----:R-:W-:Y:S01]  /*0bb0*/  FFMA R36, R16.reuse, R58, R81 ;  /* 0x0000003a10247223 */ /* 0x042fe20000000051 */
[----:B------:R-:W0:Y:S01]  /*0bc0*/  LDS R44, [R2+0xd8] ;  /* 0x0000d800022c7984 */ /* 0x000e220000000800 */
[----:B--2---:R-:W-:Y:S02]  /*0bd0*/  FFMA R79, R16, R68, R79 ;  /* 0x00000044104f7223 */ /* 0x004fe4000000004f */
[C---:B---3--:R-:W-:Y:S01]  /*0be0*/  FFMA R77, R68.reuse, R20, R77 ;  /* 0x00000014444d7223 */ /* 0x048fe2000000004d */
[----:B------:R-:W-:Y:S01]  /*0bf0*/  LDS R80, [R2+0x254] ;  /* 0x0002540002507984 */ /* 0x000fe20000000800 */
[-C--:B----4-:R-:W-:Y:S02]  /*0c00*/  FFMA R55, R68, R24.reuse, R75 ;  /* 0x0000001844377223 */ /* 0x090fe4000000004b */
[----:B------:R-:W-:Y:S01]  /*0c10*/  FFMA R81, R64, R24, R59 ;  /* 0x0000001840517223 */ /* 0x000fe2000000003b */
[----:B------:R-:W-:Y:S01]  /*0c20*/  LDS R84, [R2+0x24c] ;  /* 0x00024c0002547984 */ /* 0x000fe20000000800 */
[----:B-----5:R-:W-:-:S02]  /*0c30*/  FFMA R73, R68, R28, R73 ;  /* 0x0000001c44497223 */ /* 0x020fc40000000049 */
[C---:B------:R-:W-:Y:S01]  /*0c40*/  FFMA R71, R16.reuse, R66, R71 ;  /* 0x0000004210477223 */ /* 0x040fe20000000047 */
[----:B------:R-:W-:Y:S01]  /*0c50*/  LDS R82, [R2+0x250] ;  /* 0x0002500002527984 */ /* 0x000fe20000000800 */
[C---:B------:R-:W-:Y:S02]  /*0c60*/  FFMA R63, R16.reuse, R64, R63 ;  /* 0x00000040103f7223 */ /* 0x040fe4000000003f */
[----:B------:R-:W-:Y:S01]  /*0c70*/  FFMA R43, R16, R60, R43 ;  /* 0x0000003c102b7223 */ /* 0x000fe2000000002b */
[----:B------:R-:W-:Y:S01]  /*0c80*/  LDS R92, [R2+0xd08] ;  /* 0x000d0800025c7984 */ /* 0x000fe20000000800 */
[----:B------:R-:W-:Y:S02]  /*0c90*/  FFMA R69, R20, R66, R69 ;  /* 0x0000004214457223 */ /* 0x000fe40000000045 */
[C---:B------:R-:W-:Y:S01]  /*0ca0*/  FFMA R67, R66.reuse, R24, R67 ;  /* 0x0000001842437223 */ /* 0x040fe20000000043 */
[----:B------:R-:W-:Y:S01]  /*0cb0*/  LDS R90, [R2+0xd0c] ;  /* 0x000d0c00025a7984 */ /* 0x000fe20000000800 */
[----:B------:R-:W-:-:S02]  /*0cc0*/  FFMA R59, R66, R28, R65 ;  /* 0x0000001c423b7223 */ /* 0x000fc40000000041 */
[----:B------:R-:W-:Y:S01]  /*0cd0*/  FFMA R16, R16, R56, R35 ;  /* 0x0000003810107223 */ /* 0x000fe20000000023 */
[----:B------:R-:W-:Y:S01]  /*0ce0*/  LDS R65, [R2+0x190] ;  /* 0x0001900002417984 */ /* 0x000fe20000000800 */
[C---:B------:R-:W-:Y:S02]  /*0cf0*/  FFMA R61, R20.reuse, R64, R61 ;  /* 0x00000040143d7223 */ /* 0x040fe4000000003d */
[C---:B------:R-:W-:Y:S02]  /*0d00*/  FFMA R53, R20.reuse, R46, R53 ;  /* 0x0000002e14357223 */ /* 0x040fe40000000035 */
[C---:B------:R-:W-:Y:S02]  /*0d10*/  FFMA R41, R20.reuse, R60, R41 ;  /* 0x0000003c14297223 */ /* 0x040fe40000000029 */
[C---:B------:R-:W-:Y:S02]  /*0d20*/  FFMA R42, R20.reuse, R58, R85 ;  /* 0x0000003a142a7223 */ /* 0x040fe40000000055 */
[----:B------:R-:W-:Y:S01]  /*0d30*/  FFMA R39, R20, R56, R39 ;  /* 0x0000003814277223 */ /* 0x000fe20000000027 */
[----:B------:R-:W-:Y:S01]  /*0d40*/  LDS R85, [R2+0x940] ;  /* 0x0009400002557984 */ /* 0x000fe20000000800 */
[----:B------:R-:W-:-:S02]  /*0d50*/  FFMA R57, R64, R28, R57 ;  /* 0x0000001c40397223 */ /* 0x000fc40000000039 */
[-C--:B------:R-:W-:Y:S01]  /*0d60*/  FFMA R47, R46, R24.reuse, R47 ;  /* 0x000000182e2f7223 */ /* 0x080fe2000000002f */
[----:B------:R-:W1:Y:S01]  /*0d70*/  LDS R20, [R2+0xdc] ;  /* 0x0000dc0002147984 */ /* 0x000e620000000800 */
[-C--:B------:R-:W-:Y:S02]  /*0d80*/  FFMA R75, R60, R24.reuse, R37 ;  /* 0x000000183c4b7223 */ /* 0x080fe40000000025 */
[----:B------:R-:W-:Y:S01]  /*0d90*/  FFMA R87, R58, R24, R87 ;  /* 0x000000183a577223 */ /* 0x000fe20000000057 */
[----:B------:R-:W2:Y:S01]  /*0da0*/  LDS R37, [R2+0x188] ;  /* 0x0001880002257984 */ /* 0x000ea20000000800 */
[-C--:B------:R-:W-:Y:S02]  /*0db0*/  FFMA R35, R46, R28.reuse, R45 ;  /* 0x0000001c2e237223 */ /* 0x080fe4000000002d */
[----:B------:R-:W-:Y:S01]  /*0dc0*/  FFMA R33, R60, R28, R33 ;  /* 0x0000001c3c217223 */ /* 0x000fe20000000021 */
[----:B------:R-:W-:Y:S01]  /*0dd0*/  LDS R45, [R2+0x18c] ;  /* 0x00018c00022d7984 */ /* 0x000fe20000000800 */
[----:B------:R-:W-:-:S02]  /*0de0*/  FFMA R24, R56, R24, R89 ;  /* 0x0000001838187223 */ /* 0x000fc40000000059 */
[-C--:B------:R-:W-:Y:S01]  /*0df0*/  FFMA R91, R56, R28.reuse, R91 ;  /* 0x0000001c385b7223 */ /* 0x080fe2000000005b */
[----:B------:R-:W-:Y:S01]  /*0e00*/  LDS R89, [R2+0x948] ;  /* 0x0009480002597984 */ /* 0x000fe20000000800 */
[C---:B------:R-:W-:Y:S02]  /*0e10*/  FFMA R79, R40.reuse, R17, R79 ;  /* 0x00000011284f7223 */ /* 0x040fe4000000004f */
[C---:B------:R-:W-:Y:S02]  /*0e20*/  FFMA R68, R40.reuse, R21, R77 ;  /* 0x0000001528447223 */ /* 0x040fe4000000004d */
[C---:B------:R-:W-:Y:S01]  /*0e30*/  FFMA R66, R40.reuse, R25, R55 ;  /* 0x0000001928427223 */ /* 0x040fe20000000037 */
[----:B------:R-:W-:Y:S01]  /*0e40*/  LDS R77, [R2+0x49c] ;  /* 0x00049c00024d7984 */ /* 0x000fe20000000800 */
[----:B------:R-:W-:Y:S02]  /*0e50*/  FFMA R60, R40, R29, R73 ;  /* 0x0000001d283c7223 */ /* 0x000fe40000000049 */
[----:B------:R-:W-:-:S02]  /*0e60*/  FFMA R70, R58, R28, R83 ;  /* 0x0000001c3a467223 */ /* 0x000fc40000000053 */
[C---:B------:R-:W-:Y:S01]  /*0e70*/  FFMA R64, R34.reuse, R17, R71 ;  /* 0x0000001122407223 */ /* 0x040fe20000000047 */
[----:B------:R-:W-:Y:S01]  /*0e80*/  LDS R83, [R2+0x93c] ;  /* 0x00093c0002537984 */ /* 0x000fe20000000800 */
[C---:B------:R-:W-:Y:S02]  /*0e90*/  FFMA R56, R34.reuse, R21, R69 ;  /* 0x0000001522387223 */ /* 0x040fe40000000045 */
[C---:B------:R-:W-:Y:S02]  /*0ea0*/  FFMA R40, R34.reuse, R25, R67 ;  /* 0x0000001922287223 */ /* 0x040fe40000000043 */
[----:B------:R-:W-:Y:S01]  /*0eb0*/  FFMA R46, R34, R29, R59 ;  /* 0x0000001d222e7223 */ /* 0x000fe2000000003b */
[----:B------:R-:W-:Y:S01]  /*0ec0*/  LDS R67, [R2+0x310] ;  /* 0x0003100002437984 */ /* 0x000fe20000000800 */
[C---:B------:R-:W-:Y:S02]  /*0ed0*/  FFMA R58, R32.reuse, R17, R63 ;  /* 0x00000011203a7223 */ /* 0x040fe4000000003f */
[C---:B------:R-:W-:Y:S01]  /*0ee0*/  FFMA R34, R32.reuse, R21, R61 ;  /* 0x0000001520227223 */ /* 0x040fe2000000003d */
[----:B------:R-:W3:Y:S01]  /*0ef0*/  LDS R59, [R2+0x194] ;  /* 0x00019400023b7984 */ /* 0x000ee20000000800 */
[----:B------:R-:W-:-:S02]  /*0f00*/  FFMA R81, R32, R25, R81 ;  /* 0x0000001920517223 */ /* 0x000fc40000000051 */
[----:B------:R-:W-:Y:S02]  /*0f10*/  FFMA R32, R32, R29, R57 ;  /* 0x0000001d20207223 */ /* 0x000fe40000000039 */
[C---:B------:R-:W-:Y:S01]  /*0f20*/  FFMA R54, R62.reuse, R17, R54 ;  /* 0x000000113e367223 */ /* 0x040fe20000000036 */
[----:B------:R-:W4:Y:S01]  /*0f30*/  LDS R57, [R2+0x198] ;  /* 0x0001980002397984 */ /* 0x000f220000000800 */
[C---:B------:R-:W-:Y:S02]  /*0f40*/  FFMA R53, R62.reuse, R21, R53 ;  /* 0x000000153e357223 */ /* 0x040fe40000000035 */
[----:B------:R-:W-:Y:S02]  /*0f50*/  FFMA R28, R62, R25, R47 ;  /* 0x000000193e1c7223 */ /* 0x000fe4000000002f */
[C---:B------:R-:W-:Y:S02]  /*0f60*/  FFMA R43, R38.reuse, R17, R43 ;  /* 0x00000011262b7223 */ /* 0x040fe4000000002b */
[----:B------:R-:W-:-:S02]  /*0f70*/  FFMA R41, R38, R21, R41 ;  /* 0x0000001526297223 */ /* 0x000fc40000000029 */
[----:B------:R-:W-:Y:S02]  /*0f80*/  FFMA R75, R38, R25, R75 ;  /* 0x00000019264b7223 */ /* 0x000fe4000000004b */
[-C--:B------:R-:W-:Y:S02]  /*0f90*/  FFMA R62, R62, R29.reuse, R35 ;  /* 0x0000001d3e3e7223 */ /* 0x080fe40000000023 */
[----:B------:R-:W-:Y:S01]  /*0fa0*/  FFMA R38, R38, R29, R33 ;  /* 0x0000001d26267223 */ /* 0x000fe20000000021 */
[----:B------:R-:W5:Y:S04]  /*0fb0*/  LDS R35, [R2+0x19c] ;  /* 0x00019c0002237984 */ /* 0x000f680000000800 */
[----:B------:R-:W5:Y:S01]  /*0fc0*/  LDS R33, [R2+0x1a0] ;  /* 0x0001a00002217984 */ /* 0x000f620000000800 */
[----:B0-----:R-:W-:-:S02]  /*0fd0*/  FFMA R55, R44, R25, R87 ;  /* 0x000000192c377223 */ /* 0x001fc40000000057 */
[----:B-1----:R-:W-:Y:S01]  /*0fe0*/  FFMA R72, R20, R25, R24 ;  /* 0x0000001914487223 */ /* 0x002fe20000000018 */
[----:B------:R-:W-:Y:S01]  /*0ff0*/  LDS R87, [R2+0x944] ;  /* 0x0009440002577984 */ /* 0x000fe20000000800 */
[C---:B------:R-:W-:Y:S02]  /*1000*/  FFMA R36, R44.reuse, R17, R36 ;  /* 0x000000112c247223 */ /* 0x040fe40000000024 */
[-C--:B------:R-:W-:Y:S02]  /*1010*/  FFMA R42, R44, R21.reuse, R42 ;  /* 0x000000152c2a7223 */ /* 0x080fe4000000002a */
[C---:B------:R-:W-:Y:S02]  /*1020*/  FFMA R39, R20.reuse, R21, R39 ;  /* 0x0000001514277223 */ /* 0x040fe40000000027 */
[-C--:B------:R-:W-:Y:S02]  /*1030*/  FFMA R25, R20, R29.reuse, R91 ;  /* 0x0000001d14197223 */ /* 0x080fe4000000005b */
[----:B------:R-:W-:-:S02]  /*1040*/  FFMA R70, R44, R29, R70 ;  /* 0x0000001d2c467223 */ /* 0x000fc40000000046 */
[----:B------:R-:W-:Y:S02]  /*1050*/  FFMA R73, R20, R17, R16 ;  /* 0x0000001114497223 */ /* 0x000fe40000000010 */
[----:B--2---:R-:W-:Y:S02]  /*1060*/  FFMA R29, R37, R30, R60 ;  /* 0x0000001e251d7223 */ /* 0x004fe4000000003c */
[C---:B---3--:R-:W-:Y:S01]  /*1070*/  FFMA R76, R59.reuse, R18, R54 ;  /* 0x000000123b4c7223 */ /* 0x048fe20000000036 */
[----:B------:R-:W0:Y:S01]  /*1080*/  LDS R60, [R2+0x258] ;  /* 0x00025800023c7984 */ /* 0x000e220000000800 */
[C---:B------:R-:W-:Y:S02]  /*1090*/  FFMA R78, R59.reuse, R22, R53 ;  /* 0x000000163b4e7223 */ /* 0x040fe40000000035 */
[----:B------:R-:W-:Y:S01]  /*10a0*/  FFMA R17, R59, R26, R28 ;  /* 0x0000001a3b117223 */ /* 0x000fe2000000001c */
[----:B------:R-:W-:Y:S01]  /*10b0*/  LDS R54, [R2+0x264] ;  /* 0x0002640002367984 */ /* 0x000fe20000000800 */
[----:B------:R-:W-:-:S02]  /*10c0*/  FFMA R58, R65, R18, R58 ;  /* 0x00000012413a7223 */ /* 0x000fc4000000003a */
[C---:B------:R-:W-:Y:S01]  /*10d0*/  FFMA R24, R65.reuse, R22, R34 ;  /* 0x0000001641187223 */ /* 0x040fe20000000022 */
[----:B------:R-:W1:Y:S01]  /*10e0*/  LDS R28, [R2+0x25c] ;  /* 0x00025c00021c7984 */ /* 0x000e620000000800 */
[----:B------:R-:W-:Y:S02]  /*10f0*/  FFMA R81, R65, R26, R81 ;  /* 0x0000001a41517223 */ /* 0x000fe40000000051 */
[----:B------:R-:W-:Y:S02]  /*1100*/  FFMA R59, R59, R30, R62 ;  /* 0x0000001e3b3b7223 */ /* 0x000fe4000000003e */
[C---:B----4-:R-:W-:Y:S02]  /*1110*/  FFMA R20, R57.reuse, R18, R43 ;  /* 0x0000001239147223 */ /* 0x050fe4000000002b */
[C---:B------:R-:W-:Y:S02]  /*1120*/  FFMA R16, R57.reuse, R22, R41 ;  /* 0x0000001639107223 */ /* 0x040fe40000000029 */
[----:B------:R-:W-:-:S02]  /*1130*/  FFMA R75, R57, R26, R75 ;  /* 0x0000001a394b7223 */ /* 0x000fc4000000004b */
[C---:B------:R-:W-:Y:S02]  /*1140*/  FFMA R69, R37.reuse, R18, R79 ;  /* 0x0000001225457223 */ /* 0x040fe4000000004f */
[C---:B------:R-:W-:Y:S01]  /*1150*/  FFMA R68, R37.reuse, R22, R68 ;  /* 0x0000001625447223 */ /* 0x040fe20000000044 */
[----:B------:R-:W-:Y:S01]  /*1160*/  LDS R79, [R2+0x498] ;  /* 0x00049800024f7984 */ /* 0x000fe20000000800 */
[-C--:B------:R-:W-:Y:S02]  /*1170*/  FFMA R66, R37, R26.reuse, R66 ;  /* 0x0000001a25427223 */ /* 0x080fe40000000042 */
[----:B------:R-:W-:Y:S02]  /*1180*/  FFMA R61, R45, R26, R40 ;  /* 0x0000001a2d3d7223 */ /* 0x000fe40000000028 */
[-C--:B------:R-:W-:Y:S02]  /*1190*/  FFMA R65, R65, R30.reuse, R32 ;  /* 0x0000001e41417223 */ /* 0x080fe40000000020 */
[----:B------:R-:W-:-:S02]  /*11a0*/  FFMA R57, R57, R30, R38 ;  /* 0x0000001e39397223 */ /* 0x000fc40000000026 */
[C---:B-----5:R-:W-:Y:S02]  /*11b0*/  FFMA R74, R35.reuse, R18, R36 ;  /* 0x00000012234a7223 */ /* 0x060fe40000000024 */
[C---:B------:R-:W-:Y:S02]  /*11c0*/  FFMA R53, R35.reuse, R22, R42 ;  /* 0x0000001623357223 */ /* 0x040fe4000000002a */
[C---:B------:R-:W-:Y:S01]  /*11d0*/  FFMA R55, R35.reuse, R26, R55 ;  /* 0x0000001a23377223 */ /* 0x040fe20000000037 */
[----:B------:R-:W-:Y:S01]  /*11e0*/  LDS.128 R40, [R52+0x1910] ;  /* 0x0019100034287984 */ /* 0x000fe20000000c00 */
[----:B------:R-:W-:Y:S02]  /*11f0*/  FFMA R70, R35, R30, R70 ;  /* 0x0000001e23467223 */ /* 0x000fe40000000046 */
[C---:B------:R-:W-:Y:S02]  /*1200*/  FFMA R73, R33.reuse, R18, R73 ;  /* 0x0000001221497223 */ /* 0x040fe40000000049 */
[----:B------:R-:W-:-:S02]  /*1210*/  FFMA R71, R33, R22, R39 ;  /* 0x0000001621477223 */ /* 0x000fc40000000027 */
[C---:B------:R-:W-:Y:S01]  /*1220*/  FFMA R72, R33.reuse, R26, R72 ;  /* 0x0000001a21487223 */ /* 0x040fe20000000048 */
[----:B------:R-:W-:Y:S01]  /*1230*/  LDS.128 R36, [R52+0x2890] ;  /* 0x0028900034247984 */ /* 0x000fe20000000c00 */
[----:B------:R-:W-:Y:S02]  /*1240*/  FFMA R62, R33, R30, R25 ;  /* 0x0000001e213e7223 */ /* 0x000fe40000000019 */
[C---:B------:R-:W-:Y:S01]  /*1250*/  FFMA R64, R45.reuse, R18, R64 ;  /* 0x000000122d407223 */ /* 0x040fe20000000040 */
[----:B------:R-:W-:Y:S01]  /*1260*/  LDS.128 R32, [R52+0x1890] ;  /* 0x0018900034207984 */ /* 0x000fe20000000c00 */
[C---:B------:R-:W-:Y:S02]  /*1270*/  FFMA R63, R45.reuse, R22, R56 ;  /* 0x000000162d3f7223 */ /* 0x040fe40000000038 */
[----:B------:R-:W-:Y:S01]  /*1280*/  FFMA R21, R45, R30, R46 ;  /* 0x0000001e2d157223 */ /* 0x000fe2000000002e */
[----:B------:R-:W2:Y:S01]  /*1290*/  LDS R25, [R2+0x314] ;  /* 0x0003140002197984 */ /* 0x000ea20000000800 */
[----:B------:R-:W-:-:S03]  /*12a0*/  FFMA R18, R80, R31, R65 ;  /* 0x0000001f50127223 */ /* 0x000fc60000000041 */
[----:B------:R-:W3:Y:S04]  /*12b0*/  LDS.128 R44, [R52+0x2910] ;  /* 0x00291000342c7984 */ /* 0x000ee80000000c00 */
[----:B------:R-:W4:Y:S04]  /*12c0*/  LDS R56, [R2+0x260] ;  /* 0x0002600002387984 */ /* 0x000f280000000800 */
[----:B------:R-:W5:Y:S01]  /*12d0*/  LDS R65, [R2+0x320] ;  /* 0x0003200002417984 */ /* 0x000f620000000800 */
[-C--:B------:R-:W-:Y:S02]  /*12e0*/  FFMA R22, R84, R31.reuse, R29 ;  /* 0x0000001f54167223 */ /* 0x080fe4000000001d */
[C---:B------:R-:W-:Y:S01]  /*12f0*/  FFMA R30, R82.reuse, R31, R21 ;  /* 0x0000001f521e7223 */ /* 0x040fe20000000015 */
[----:B------:R-:W5:Y:S01]  /*1300*/  LDS R29, [R2+0x318] ;  /* 0x00031800021d7984 */ /* 0x000f620000000800 */
[----:B------:R-:W-:-:S02]  /*1310*/  FFMA R64, R82, R19, R64 ;  /* 0x0000001352407223 */ /* 0x000fc40000000040 */
[C---:B------:R-:W-:Y:S01]  /*1320*/  FFMA R63, R82.reuse, R23, R63 ;  /* 0x00000017523f7223 */ /* 0x040fe2000000003f */
[----:B------:R-:W5:Y:S01]  /*1330*/  LDS R21, [R2+0x31c] ;  /* 0x00031c0002157984 */ /* 0x000f620000000800 */
[----:B------:R-:W-:Y:S02]  /*1340*/  FFMA R61, R82, R27, R61 ;  /* 0x0000001b523d7223 */ /* 0x000fe4000000003d */
[C---:B0-----:R-:W-:Y:S01]  /*1350*/  FFMA R76, R60.reuse, R19, R76 ;  /* 0x000000133c4c7223 */ /* 0x041fe2000000004c */
[----:B------:R-:W0:Y:S01]  /*1360*/  LDS R26, [R2+0x3d4] ;  /* 0x0003d400021a7984 */ /* 0x000e220000000800 */
[C---:B------:R-:W-:Y:S02]  /*1370*/  FFMA R78, R60.reuse, R23, R78 ;  /* 0x000000173c4e7223 */ /* 0x040fe4000000004e */
[C---:B------:R-:W-:Y:S01]  /*1380*/  FFMA R17, R60.reuse, R27, R17 ;  /* 0x0000001b3c117223 */ /* 0x040fe20000000011 */
[----:B------:R-:W-:Y:S01]  /*1390*/  LDS R82, [R2+0x884] ;  /* 0x0008840002527984 */ /* 0x000fe20000000800 */
[----:B------:R-:W-:-:S02]  /*13a0*/  FFMA R60, R60, R31, R59 ;  /* 0x0000001f3c3c7223 */ /* 0x000fc4000000003b */
[C---:B-1----:R-:W-:Y:S01]  /*13b0*/  FFMA R20, R28.reuse, R19, R20 ;  /* 0x000000131c147223 */ /* 0x042fe20000000014 */
[----:B------:R-:W1:Y:S01]  /*13c0*/  LDS R59, [R2+0x324] ;  /* 0x00032400023b7984 */ /* 0x000e620000000800 */
[C---:B------:R-:W-:Y:S02]  /*13d0*/  FFMA R16, R28.reuse, R23, R16 ;  /* 0x000000171c107223 */ /* 0x040fe40000000010 */
[C---:B------:R-:W-:Y:S02]  /*13e0*/  FFMA R75, R28.reuse, R27, R75 ;  /* 0x0000001b1c4b7223 */ /* 0x040fe4000000004b */
[----:B------:R-:W-:Y:S02]  /*13f0*/  FFMA R28, R28, R31, R57 ;  /* 0x0000001f1c1c7223 */ /* 0x000fe40000000039 */
[----:B------:R-:W0:Y:S01]  /*1400*/  LDS R57, [R2+0x328] ;  /* 0x0003280002397984 */ /* 0x000e220000000800 */
[-C--:B--2---:R-:W-:Y:S02]  /*1410*/  FFMA R64, R32, R25.reuse, R64 ;  /* 0x0000001920407223 */ /* 0x084fe40000000040 */
[----:B------:R-:W-:-:S02]  /*1420*/  FFMA R63, R36, R25, R63 ;  /* 0x00000019243f7223 */ /* 0x000fc4000000003f */
[C---:B------:R-:W-:Y:S02]  /*1430*/  FFMA R61, R25.reuse, R40, R61 ;  /* 0x00000028193d7223 */ /* 0x040fe4000000003d */
[----:B---3--:R-:W-:Y:S02]  /*1440*/  FFMA R25, R25, R44, R30 ;  /* 0x0000002c19197223 */ /* 0x008fe4000000001e */
[C---:B----4-:R-:W-:Y:S01]  /*1450*/  FFMA R74, R56.reuse, R19, R74 ;  /* 0x00000013384a7223 */ /* 0x050fe2000000004a */
[----:B------:R-:W2:Y:S01]  /*1460*/  LDS R30, [R2+0x3e0] ;  /* 0x0003e000021e7984 */ /* 0x000ea20000000800 */
[C---:B------:R-:W-:Y:S02]  /*1470*/  FFMA R53, R56.reuse, R23, R53 ;  /* 0x0000001738357223 */ /* 0x040fe40000000035 */
[C---:B------:R-:W-:Y:S02]  /*1480*/  FFMA R55, R56.reuse, R27, R55 ;  /* 0x0000001b38377223 */ /* 0x040fe40000000037 */
[----:B------:R-:W-:-:S02]  /*1490*/  FFMA R56, R56, R31, R70 ;  /* 0x0000001f38387223 */ /* 0x000fc40000000046 */
[-C--:B------:R-:W-:Y:S02]  /*14a0*/  FFMA R69, R84, R19.reuse, R69 ;  /* 0x0000001354457223 */ /* 0x080fe40000000045 */
[-C--:B------:R-:W-:Y:S02]  /*14b0*/  FFMA R58, R80, R19.reuse, R58 ;  /* 0x00000013503a7223 */ /* 0x080fe4000000003a */
[----:B------:R-:W-:Y:S02]  /*14c0*/  FFMA R70, R54, R19, R73 ;  /* 0x0000001336467223 */ /* 0x000fe40000000049 */
[----:B-----5:R-:W-:Y:S01]  /*14d0*/  FFMA R19, R36, R65, R16 ;  /* 0x0000004124137223 */ /* 0x020fe20000000010 */
[----:B------:R-:W-:Y:S04]  /*14e0*/  LDS R73, [R2+0x4b0] ;  /* 0x0004b00002497984 */ /* 0x000fe80000000800 */
[----:B------:R-:W3:Y:S01]  /*14f0*/  LDS R16, [R2+0x3ec] ;  /* 0x0003ec0002107984 */ /* 0x000ee20000000800 */
[----:B------:R-:W-:-:S02]  /*1500*/  FFMA R68, R84, R23, R68 ;  /* 0x0000001754447223 */ /* 0x000fc40000000044 */
[----:B------:R-:W-:Y:S02]  /*1510*/  FFMA R66, R84, R27, R66 ;  /* 0x0000001b54427223 */ /* 0x000fe40000000042 */
[C---:B------:R-:W-:Y:S02]  /*1520*/  FFMA R24, R80.reuse, R23, R24 ;  /* 0x0000001750187223 */ /* 0x040fe40000000018 */
[----:B------:R-:W-:Y:S02]  /*1530*/  FFMA R81, R80, R27, R81 ;  /* 0x0000001b50517223 */ /* 0x000fe40000000051 */
[C---:B------:R-:W-:Y:S01]  /*1540*/  FFMA R71, R54.reuse, R23, R71 ;  /* 0x0000001736477223 */ /* 0x040fe20000000047 */
[----:B------:R-:W-:Y:S01]  /*1550*/  LDS R80, [R2+0x564] ;  /* 0x0005640002507984 */ /* 0x000fe20000000800 */
[C---:B------:R-:W-:Y:S02]  /*1560*/  FFMA R72, R54.reuse, R27, R72 ;  /* 0x0000001b36487223 */ /* 0x040fe40000000048 */
[----:B------:R-:W-:-:S02]  /*1570*/  FFMA R31, R54, R31, R62 ;  /* 0x0000001f361f7223 */ /* 0x000fc4000000003e */
[C---:B------:R-:W-:Y:S01]  /*1580*/  FFMA R69, R32.reuse, R67, R69 ;  /* 0x0000004320457223 */ /* 0x040fe20000000045 */
[----:B------:R-:W4:Y:S01]  /*1590*/  LDS R54, [R2+0x3d8] ;  /* 0x0003d80002367984 */ /* 0x000f220000000800 */
[C---:B------:R-:W-:Y:S02]  /*15a0*/  FFMA R68, R67.reuse, R36, R68 ;  /* 0x0000002443447223 */ /* 0x040fe40000000044 */
[C---:B------:R-:W-:Y:S01]  /*15b0*/  FFMA R66, R67.reuse, R40, R66 ;  /* 0x0000002843427223 */ /* 0x040fe20000000042 */
[----:B------:R-:W-:Y:S01]  /*15c0*/  LDS R62, [R2+0x56c] ;  /* 0x00056c00023e7984 */ /* 0x000fe20000000800 */
[----:B------:R-:W-:Y:S02]  /*15d0*/  FFMA R23, R67, R44, R22 ;  /* 0x0000002c43177223 */ /* 0x000fe40000000016 */
[-C--:B------:R-:W-:Y:S01]  /*15e0*/  FFMA R58, R32, R29.reuse, R58 ;  /* 0x0000001d203a7223 */ /* 0x080fe2000000003a */
[----:B------:R-:W5:Y:S01]  /*15f0*/  LDS R22, [R2+0x3dc] ;  /* 0x0003dc0002167984 */ /* 0x000f620000000800 */
[----:B------:R-:W-:-:S02]  /*1600*/  FFMA R24, R36, R29, R24 ;  /* 0x0000001d24187223 */ /* 0x000fc40000000018 */
[C---:B------:R-:W-:Y:S01]  /*1610*/  FFMA R81, R29.reuse, R40, R81 ;  /* 0x000000281d517223 */ /* 0x040fe20000000051 */
[----:B------:R-:W-:Y:S01]  /*1620*/  LDS R67, [R2+0x4a8] ;  /* 0x0004a80002437984 */ /* 0x000fe20000000800 */
[----:B------:R-:W-:Y:S02]  /*1630*/  FFMA R29, R29, R44, R18 ;  /* 0x0000002c1d1d7223 */ /* 0x000fe40000000012 */
[-C--:B------:R-:W-:Y:S01]  /*1640*/  FFMA R76, R32, R21.reuse, R76 ;  /* 0x00000015204c7223 */ /* 0x080fe2000000004c */
[----:B------:R-:W4:Y:S01]  /*1650*/  LDS R18, [R2+0x3e4] ;  /* 0x0003e40002127984 */ /* 0x000f220000000800 */
[----:B------:R-:W-:Y:S02]  /*1660*/  FFMA R78, R36, R21, R78 ;  /* 0x00000015244e7223 */ /* 0x000fe4000000004e */
[C---:B------:R-:W-:Y:S02]  /*1670*/  FFMA R17, R21.reuse, R40, R17 ;  /* 0x0000002815117223 */ /* 0x040fe40000000011 */
[----:B------:R-:W-:-:S02]  /*1680*/  FFMA R21, R21, R44, R60 ;  /* 0x0000002c15157223 */ /* 0x000fc4000000003c */
[C---:B0-----:R-:W-:Y:S01]  /*1690*/  FFMA R69, R26.reuse, R33, R69 ;  /* 0x000000211a457223 */ /* 0x041fe20000000045 */
[----:B------:R-:W0:Y:S01]  /*16a0*/  LDS R60, [R2+0x3e8] ;  /* 0x0003e800023c7984 */ /* 0x000e220000000800 */
[C---:B------:R-:W-:Y:S02]  /*16b0*/  FFMA R68, R26.reuse, R37, R68 ;  /* 0x000000251a447223 */ /* 0x040fe40000000044 */
[C---:B------:R-:W-:Y:S02]  /*16c0*/  FFMA R66, R26.reuse, R41, R66 ;  /* 0x000000291a427223 */ /* 0x040fe40000000042 */
[----:B------:R-:W-:Y:S02]  /*16d0*/  FFMA R26, R26, R45, R23 ;  /* 0x0000002d1a1a7223 */ /* 0x000fe40000000017 */
[----:B------:R-:W0:Y:S01]  /*16e0*/  LDS R23, [R2+0x4a0] ;  /* 0x0004a00002177984 */ /* 0x000e220000000800 */
[-C--:B------:R-:W-:Y:S02]  /*16f0*/  FFMA R28, R65, R44.reuse, R28 ;  /* 0x0000002c411c7223 */ /* 0x080fe4000000001c */
[----:B-1----:R-:W-:-:S02]  /*1700*/  FFMA R27, R59, R44, R56 ;  /* 0x0000002c3b1b7223 */ /* 0x002fc40000000038 */
[----:B------:R-:W-:Y:S01]  /*1710*/  FFMA R53, R36, R59, R53 ;  /* 0x0000003b24357223 */ /* 0x000fe20000000035 */
[----:B------:R-:W-:Y:S01]  /*1720*/  LDS R56, [R2+0x570] ;  /* 0x0005700002387984 */ /* 0x000fe20000000800 */
[-C--:B------:R-:W-:Y:S02]  /*1730*/  FFMA R70, R32, R57.reuse, R70 ;  /* 0x0000003920467223 */ /* 0x080fe40000000046 */
[----:B------:R-:W-:Y:S02]  /*1740*/  FFMA R71, R36, R57, R71 ;  /* 0x0000003924477223 */ /* 0x000fe40000000047 */
[C---:B------:R-:W-:Y:S02]  /*1750*/  FFMA R72, R57.reuse, R40, R72 ;  /* 0x0000002839487223 */ /* 0x040fe40000000048 */
[----:B------:R-:W-:Y:S02]  /*1760*/  FFMA R44, R57, R44, R31 ;  /* 0x0000002c392c7223 */ /* 0x000fe4000000001f */
[C---:B------:R-:W-:Y:S01]  /*1770*/  FFMA R20, R32.reuse, R65, R20 ;  /* 0x0000004120147223 */ /* 0x040fe20000000014 */
[----:B------:R-:W1:Y:S01]  /*1780*/  LDS R57, [R2+0x4a4] ;  /* 0x0004a40002397984 */ /* 0x000e620000000800 */
[----:B------:R-:W-:-:S02]  /*1790*/  FFMA R74, R32, R59, R74 ;  /* 0x0000003b204a7223 */ /* 0x000fc4000000004a */
[----:B--2---:R-:W-:Y:S01]  /*17a0*/  FFMA R36, R30, R41, R17 ;  /* 0x000000291e247223 */ /* 0x004fe20000000011 */
[----:B------:R-:W-:Y:S01]  /*17b0*/  LDS R32, [R2+0x560] ;  /* 0x0005600002207984 */ /* 0x000fe20000000800 */
[----:B---3--:R-:W-:-:S03]  /*17c0*/  FFMA R70, R16, R33, R70 ;  /* 0x0000002110467223 */ /* 0x008fc60000000046 */
[----:B------:R-:W2:Y:S01]  /*17d0*/  LDS R17, [R2+0x4ac] ;  /* 0x0004ac0002117984 */ /* 0x000ea20000000800 */
[C---:B------:R-:W-:Y:S02]  /*17e0*/  FFMA R71, R16.reuse, R37, R71 ;  /* 0x0000002510477223 */ /* 0x040fe40000000047 */
[C---:B------:R-:W-:Y:S02]  /*17f0*/  FFMA R72, R16.reuse, R41, R72 ;  /* 0x0000002910487223 */ /* 0x040fe40000000048 */
[-C--:B------:R-:W-:Y:S02]  /*1800*/  FFMA R75, R65, R40.reuse, R75 ;  /* 0x00000028414b7223 */ /* 0x080fe4000000004b */
[----:B------:R-:W-:Y:S01]  /*1810*/  FFMA R55, R59, R40, R55 ;  /* 0x000000283b377223 */ /* 0x000fe20000000037 */
[----:B------:R-:W-:Y:S01]  /*1820*/  LDS R65, [R2+0x620] ;  /* 0x0006200002417984 */ /* 0x000fe20000000800 */
[----:B------:R-:W-:-:S03]  /*1830*/  FFMA R16, R16, R45, R44 ;  /* 0x0000002d10107223 */ /* 0x000fc6000000002c */
[----:B------:R-:W3:Y:S04]  /*1840*/  LDS R40, [R2+0x55c] ;  /* 0x00055c0002287984 */ /* 0x000ee80000000800 */
[----:B------:R-:W1:Y:S01]  /*1850*/  LDS R44, [R2+0x568] ;  /* 0x00056800022c7984 */ /* 0x000e620000000800 */
[C---:B----4-:R-:W-:Y:S02]  /*1860*/  FFMA R64, R54.reuse, R33, R64 ;  /* 0x0000002136407223 */ /* 0x050fe40000000040 */
[C---:B------:R-:W-:Y:S01]  /*1870*/  FFMA R63, R54.reuse, R37, R63 ;  /* 0x00000025363f7223 */ /* 0x040fe2000000003f */
[----:B------:R-:W-:Y:S01]  /*1880*/  LDS R59, [R2+0x624] ;  /* 0x00062400023b7984 */ /* 0x000fe20000000800 */
[----:B------:R-:W-:Y:S02]  /*1890*/  FFMA R61, R54, R41, R61 ;  /* 0x00000029363d7223 */ /* 0x000fe4000000003d */
[----:B-----5:R-:W-:-:S02]  /*18a0*/  FFMA R58, R22, R33, R58 ;  /* 0x00000021163a7223 */ /* 0x020fc4000000003a */
[C---:B------:R-:W-:Y:S02]  /*18b0*/  FFMA R24, R22.reuse, R37, R24 ;  /* 0x0000002516187223 */ /* 0x040fe40000000018 */
[----:B------:R-:W-:Y:S02]  /*18c0*/  FFMA R81, R22, R41, R81 ;  /* 0x0000002916517223 */ /* 0x000fe40000000051 */
[-C--:B------:R-:W-:Y:S02]  /*18d0*/  FFMA R25, R54, R45.reuse, R25 ;  /* 0x0000002d36197223 */ /* 0x080fe40000000019 */
[----:B------:R-:W-:Y:S01]  /*18e0*/  FFMA R22, R22, R45, R29 ;  /* 0x0000002d16167223 */ /* 0x000fe2000000001d */
[----:B------:R-:W4:Y:S01]  /*18f0*/  LDS R54, [R2+0x574] ;  /* 0x0005740002367984 */ /* 0x000f220000000800 */
[C---:B------:R-:W-:Y:S02]  /*1900*/  FFMA R20, R18.reuse, R33, R20 ;  /* 0x0000002112147223 */ /* 0x040fe40000000014 */
[----:B------:R-:W-:-:S02]  /*1910*/  FFMA R19, R18, R37, R19 ;  /* 0x0000002512137223 */ /* 0x000fc40000000013 */
[----:B------:R-:W-:Y:S02]  /*1920*/  FFMA R75, R18, R41, R75 ;  /* 0x00000029124b7223 */ /* 0x000fe4000000004b */
[C---:B------:R-:W-:Y:S02]  /*1930*/  FFMA R76, R30.reuse, R33, R76 ;  /* 0x000000211e4c7223 */ /* 0x040fe4000000004c */
[C---:B------:R-:W-:Y:S02]  /*1940*/  FFMA R78, R30.reuse, R37, R78 ;  /* 0x000000251e4e7223 */ /* 0x040fe4000000004e */
[-C--:B------:R-:W-:Y:S02]  /*1950*/  FFMA R21, R30, R45.reuse, R21 ;  /* 0x0000002d1e157223 */ /* 0x080fe40000000015 */
[----:B------:R-:W-:Y:S02]  /*1960*/  FFMA R18, R18, R45, R28 ;  /* 0x0000002d12127223 */ /* 0x000fe4000000001c */
[C---:B0-----:R-:W-:Y:S01]  /*1970*/  FFMA R74, R60.reuse, R33, R74 ;  /* 0x000000213c4a7223 */ /* 0x041fe2000000004a */
[----:B------:R-:W-:Y:S01]  /*1980*/  LDS.128 R28, [R52+0x28a0] ;  /* 0x0028a000341c7984 */ /* 0x000fe20000000c00 */
[----:B------:R-:W-:-:S02]  /*1990*/  FFMA R53, R60, R37, R53 ;  /* 0x000000253c357223 */ /* 0x000fc40000000035 */
[C---:B------:R-:W-:Y:S02]  /*19a0*/  FFMA R55, R60.reuse, R41, R55 ;  /* 0x000000293c377223 */ /* 0x040fe40000000037 */
[C---:B------:R-:W-:Y:S02]  /*19b0*/  FFMA R64, R77.reuse, R34, R64 ;  /* 0x000000224d407223 */ /* 0x040fe40000000040 */
[C---:B------:R-:W-:Y:S02]  /*19c0*/  FFMA R63, R77.reuse, R38, R63 ;  /* 0x000000264d3f7223 */ /* 0x040fe4000000003f */
[C---:B------:R-:W-:Y:S02]  /*19d0*/  FFMA R61, R77.reuse, R42, R61 ;  /* 0x0000002a4d3d7223 */ /* 0x040fe4000000003d */
[----:B------:R-:W-:Y:S02]  /*19e0*/  FFMA R60, R60, R45, R27 ;  /* 0x0000002d3c3c7223 */ /* 0x000fe4000000001b */
[----:B------:R-:W-:-:S02]  /*19f0*/  FFMA R77, R77, R46, R25 ;  /* 0x0000002e4d4d7223 */ /* 0x000fc40000000019 */
[----:B------:R-:W-:Y:S02]  /*1a00*/  FFMA R37, R23, R46, R22 ;  /* 0x0000002e17257223 */ /* 0x000fe40000000016 */
[C---:B-1----:R-:W-:Y:S02]  /*1a10*/  FFMA R76, R57.reuse, R34, R76 ;  /* 0x00000022394c7223 */ /* 0x042fe4000000004c */
[C---:B------:R-:W-:Y:S02]  /*1a20*/  FFMA R78, R57.reuse, R38, R78 ;  /* 0x00000026394e7223 */ /* 0x040fe4000000004e */
[----:B------:R-:W-:Y:S02]  /*1a30*/  FFMA R36, R57, R42, R36 ;  /* 0x0000002a39247223 */ /* 0x000fe40000000024 */
[C---:B------:R-:W-:Y:S02]  /*1a40*/  FFMA R33, R67.reuse, R34, R20 ;  /* 0x0000002243217223 */ /* 0x040fe40000000014 */
[----:B------:R-:W-:-:S02]  /*1a50*/  FFMA R41, R67, R38, R19 ;  /* 0x0000002643297223 */ /* 0x000fc40000000013 */
[----:B------:R-:W-:Y:S02]  /*1a60*/  FFMA R75, R67, R42, R75 ;  /* 0x0000002a434b7223 */ /* 0x000fe4000000004b */
[C---:B------:R-:W-:Y:S02]  /*1a70*/  FFMA R70, R73.reuse, R34, R70 ;  /* 0x0000002249467223 */ /* 0x040fe40000000046 */
        /* <DEDUP_REMOVED lines=8> */
[-C--:B------:R-:W-:Y:S02]  /*1b00*/  FFMA R57, R57, R46.reuse, R21 ;  /* 0x0000002e39397223 */ /* 0x080fe40000000015 */
[----:B------:R-:W-:Y:S01]  /*1b10*/  FFMA R67, R67, R46, R18 ;  /* 0x0000002e43437223 */ /* 0x000fe20000000012 */
[----:B------:R-:W-:Y:S01]  /*1b20*/  LDS.128 R20, [R52+0x1920] ;  /* 0x0019200034147984 */ /* 0x000fe20000000c00 */
[----:B--2---:R-:W-:-:S02]  /*1b30*/  FFMA R74, R17, R34, R74 ;  /* 0x00000022114a7223 */ /* 0x004fc4000000004a */
[C---:B------:R-:W-:Y:S02]  /*1b40*/  FFMA R53, R17.reuse, R38, R53 ;  /* 0x0000002611357223 */ /* 0x040fe40000000035 */
[C---:B------:R-:W-:Y:S02]  /*1b50*/  FFMA R55, R17.reuse, R42, R55 ;  /* 0x0000002a11377223 */ /* 0x040fe40000000037 */
[-C--:B------:R-:W-:Y:S02]  /*1b60*/  FFMA R60, R17, R46.reuse, R60 ;  /* 0x0000002e113c7223 */ /* 0x080fe4000000003c */
[----:B------:R-:W-:Y:S02]  /*1b70*/  FFMA R73, R73, R46, R16 ;  /* 0x0000002e49497223 */ /* 0x000fe40000000010 */
[C---:B------:R-:W-:Y:S01]  /*1b80*/  FFMA R64, R32.reuse, R35, R64 ;  /* 0x0000002320407223 */ /* 0x040fe20000000040 */
[----:B------:R-:W0:Y:S01]  /*1b90*/  LDS.128 R16, [R52+0x18a0] ;  /* 0x0018a00034107984 */ /* 0x000e220000000c00 */
[----:B------:R-:W-:-:S02]  /*1ba0*/  FFMA R63, R32, R39, R63 ;  /* 0x00000027203f7223 */ /* 0x000fc4000000003f */
[C---:B------:R-:W-:Y:S02]  /*1bb0*/  FFMA R61, R32.reuse, R43, R61 ;  /* 0x0000002b203d7223 */ /* 0x040fe4000000003d */
[----:B------:R-:W-:Y:S02]  /*1bc0*/  FFMA R79, R79, R46, R26 ;  /* 0x0000002e4f4f7223 */ /* 0x000fe4000000001a */
[-C--:B------:R-:W-:Y:S01]  /*1bd0*/  FFMA R32, R32, R47.reuse, R77 ;  /* 0x0000002f20207223 */ /* 0x080fe2000000004d */
[----:B------:R-:W1:Y:S01]  /*1be0*/  LDS.128 R24, [R52+0x2920] ;  /* 0x0029200034187984 */ /* 0x000e620000000c00 */
[----:B------:R-:W-:-:S03]  /*1bf0*/  FFMA R42, R80, R47, R37 ;  /* 0x0000002f502a7223 */ /* 0x000fc60000000025 */
[----:B------:R-:W2:Y:S01]  /*1c00*/  LDS R77, [R2+0x62c] ;  /* 0x00062c00024d7984 */ /* 0x000ea20000000800 */
[----:B---3--:R-:W-:-:S03]  /*1c10*/  FFMA R69, R40, R35, R69 ;  /* 0x0000002328457223 */ /* 0x008fc60000000045 */
[----:B------:R-:W3:Y:S01]  /*1c20*/  LDS R37, [R2+0x630] ;  /* 0x0006300002257984 */ /* 0x000ee20000000800 */
[C---:B------:R-:W-:Y:S02]  /*1c30*/  FFMA R68, R40.reuse, R39, R68 ;  /* 0x0000002728447223 */ /* 0x040fe40000000044 */
[----:B------:R-:W-:Y:S02]  /*1c40*/  FFMA R66, R40, R43, R66 ;  /* 0x0000002b28427223 */ /* 0x000fe40000000042 */
[C---:B------:R-:W-:Y:S02]  /*1c50*/  FFMA R76, R44.reuse, R35, R76 ;  /* 0x000000232c4c7223 */ /* 0x040fe4000000004c */
[C---:B------:R-:W-:Y:S02]  /*1c60*/  FFMA R34, R44.reuse, R39, R78 ;  /* 0x000000272c227223 */ /* 0x040fe4000000004e */
[----:B------:R-:W-:Y:S02]  /*1c70*/  FFMA R36, R44, R43, R36 ;  /* 0x0000002b2c247223 */ /* 0x000fe40000000024 */
[----:B------:R-:W-:-:S02]  /*1c80*/  FFMA R40, R40, R47, R79 ;  /* 0x0000002f28287223 */ /* 0x000fc4000000004f */
[----:B------:R-:W-:Y:S01]  /*1c90*/  FFMA R44, R44, R47, R57 ;  /* 0x0000002f2c2c7223 */ /* 0x000fe20000000039 */
[----:B------:R-:W5:Y:S01]  /*1ca0*/  LDS R79, [R2+0x628] ;  /* 0x00062800024f7984 */ /* 0x000f620000000800 */
[C---:B------:R-:W-:Y:S02]  /*1cb0*/  FFMA R74, R56.reuse, R35, R74 ;  /* 0x00000023384a7223 */ /* 0x040fe4000000004a */
[C---:B------:R-:W-:Y:S01]  /*1cc0*/  FFMA R53, R56.reuse, R39, R53 ;  /* 0x0000002738357223 */ /* 0x040fe20000000035 */
[----:B------:R-:W1:Y:S01]  /*1cd0*/  LDS R57, [R2+0x634] ;  /* 0x0006340002397984 */ /* 0x000e620000000800 */
[----:B------:R-:W-:Y:S02]  /*1ce0*/  FFMA R55, R56, R43, R55 ;  /* 0x0000002b38377223 */ /* 0x000fe40000000037 */
[C---:B------:R-:W-:Y:S02]  /*1cf0*/  FFMA R33, R62.reuse, R35, R33 ;  /* 0x000000233e217223 */ /* 0x040fe40000000021 */
[----:B------:R-:W-:-:S02]  /*1d00*/  FFMA R41, R62, R39, R41 ;  /* 0x000000273e297223 */ /* 0x000fc40000000029 */
[C---:B------:R-:W-:Y:S02]  /*1d10*/  FFMA R75, R62.reuse, R43, R75 ;  /* 0x0000002b3e4b7223 */ /* 0x040fe4000000004b */
[-C--:B------:R-:W-:Y:S02]  /*1d20*/  FFMA R46, R62, R47.reuse, R67 ;  /* 0x0000002f3e2e7223 */ /* 0x080fe40000000043 */
[----:B------:R-:W-:Y:S01]  /*1d30*/  FFMA R56, R56, R47, R60 ;  /* 0x0000002f38387223 */ /* 0x000fe2000000003c */
[----:B------:R-:W5:Y:S04]  /*1d40*/  LDS R67, [R2+0x638] ;  /* 0x0006380002437984 */ /* 0x000f680000000800 */
[----:B------:R-:W5:Y:S04]  /*1d50*/  LDS R62, [R2+0x6e4] ;  /* 0x0006e400023e7984 */ /* 0x000f680000000800 */
[----:B------:R-:W5:Y:S01]  /*1d60*/  LDS R60, [R2+0x6e8] ;  /* 0x0006e800023c7984 */ /* 0x000f620000000800 */
[----:B------:R-:W-:-:S02]  /*1d70*/  FFMA R45, R80, R39, R45 ;  /* 0x00000027502d7223 */ /* 0x000fc4000000002d */
[----:B------:R-:W-:Y:S02]  /*1d80*/  FFMA R38, R80, R43, R81 ;  /* 0x0000002b50267223 */ /* 0x000fe40000000051 */
[C---:B----4-:R-:W-:Y:S01]  /*1d90*/  FFMA R71, R54.reuse, R39, R71 ;  /* 0x0000002736477223 */ /* 0x050fe20000000047 */
[----:B------:R-:W-:Y:S01]  /*1da0*/  LDS R81, [R2+0x938] ;  /* 0x0009380002517984 */ /* 0x000fe20000000800 */
[----:B------:R-:W-:Y:S02]  /*1db0*/  FFMA R72, R54, R43, R72 ;  /* 0x0000002b36487223 */ /* 0x000fe40000000048 */
[----:B0-----:R-:W-:Y:S02]  /*1dc0*/  FFMA R69, R16, R65, R69 ;  /* 0x0000004110457223 */ /* 0x001fe40000000045 */
[C---:B------:R-:W-:Y:S02]  /*1dd0*/  FFMA R68, R65.reuse, R28, R68 ;  /* 0x0000001c41447223 */ /* 0x040fe40000000044 */
[----:B------:R-:W-:-:S02]  /*1de0*/  FFMA R66, R65, R20, R66 ;  /* 0x0000001441427223 */ /* 0x000fc40000000042 */
[-C--:B------:R-:W-:Y:S02]  /*1df0*/  FFMA R64, R16, R59.reuse, R64 ;  /* 0x0000003b10407223 */ /* 0x080fe40000000040 */
[----:B------:R-:W-:Y:S02]  /*1e00*/  FFMA R63, R28, R59, R63 ;  /* 0x0000003b1c3f7223 */ /* 0x000fe4000000003f */
[----:B------:R-:W-:Y:S02]  /*1e10*/  FFMA R61, R59, R20, R61 ;  /* 0x000000143b3d7223 */ /* 0x000fe4000000003d */
[C---:B------:R-:W-:Y:S02]  /*1e20*/  FFMA R70, R54.reuse, R35, R70 ;  /* 0x0000002336467223 */ /* 0x040fe40000000046 */
[----:B------:R-:W-:Y:S02]  /*1e30*/  FFMA R73, R54, R47, R73 ;  /* 0x0000002f36497223 */ /* 0x000fe40000000049 */
[-C--:B-1----:R-:W-:Y:S01]  /*1e40*/  FFMA R65, R65, R24.reuse, R40 ;  /* 0x0000001841417223 */ /* 0x082fe20000000028 */
[----:B------:R-:W0:Y:S01]  /*1e50*/  LDS R54, [R2+0x6ec] ;  /* 0x0006ec0002367984 */ /* 0x000e220000000800 */
[----:B------:R-:W-:-:S02]  /*1e60*/  FFMA R59, R59, R24, R32 ;  /* 0x000000183b3b7223 */ /* 0x000fc40000000020 */
[----:B--2---:R-:W-:Y:S01]  /*1e70*/  FFMA R39, R77, R24, R44 ;  /* 0x000000184d277223 */ /* 0x004fe2000000002c */
[----:B------:R-:W1:Y:S01]  /*1e80*/  LDS R40, [R2+0x6f0] ;  /* 0x0006f00002287984 */ /* 0x000e620000000800 */
[-C--:B---3--:R-:W-:Y:S02]  /*1e90*/  FFMA R33, R16, R37.reuse, R33 ;  /* 0x0000002510217223 */ /* 0x088fe40000000021 */
[----:B------:R-:W-:Y:S01]  /*1ea0*/  FFMA R41, R28, R37, R41 ;  /* 0x000000251c297223 */ /* 0x000fe20000000029 */
[----:B------:R-:W2:Y:S01]  /*1eb0*/  LDS R32, [R2+0x6f4] ;  /* 0x0006f40002207984 */ /* 0x000ea20000000800 */
[C---:B------:R-:W-:Y:S02]  /*1ec0*/  FFMA R43, R37.reuse, R20, R75 ;  /* 0x00000014252b7223 */ /* 0x040fe4000000004b */
[----:B------:R-:W-:Y:S01]  /*1ed0*/  FFMA R58, R80, R35, R58 ;  /* 0x00000023503a7223 */ /* 0x000fe2000000003a */
[----:B------:R-:W3:Y:S01]  /*1ee0*/  LDS R44, [R2+0x6f8] ;  /* 0x0006f800022c7984 */ /* 0x000ee20000000800 */
[----:B------:R-:W-:-:S03]  /*1ef0*/  FFMA R37, R37, R24, R46 ;  /* 0x0000001825257223 */ /* 0x000fc6000000002e */
[----:B------:R-:W4:Y:S01]  /*1f00*/  LDS R46, [R2+0x6fc] ;  /* 0x0006fc00022e7984 */ /* 0x000f220000000800 */
[-C--:B-----5:R-:W-:Y:S02]  /*1f10*/  FFMA R58, R16, R79.reuse, R58 ;  /* 0x0000004f103a7223 */ /* 0x0a0fe4000000003a */
[----:B------:R-:W-:Y:S01]  /*1f20*/  FFMA R45, R28, R79, R45 ;  /* 0x0000004f1c2d7223 */ /* 0x000fe2000000002d */
[----:B------:R-:W-:Y:S01]  /*1f30*/  LDS R75, [R2+0x7bc] ;  /* 0x0007bc00024b7984 */ /* 0x000fe20000000800 */
[-C--:B------:R-:W-:Y:S02]  /*1f40*/  FFMA R35, R16, R77.reuse, R76 ;  /* 0x0000004d10237223 */ /* 0x080fe4000000004c */
[----:B------:R-:W-:Y:S01]  /*1f50*/  FFMA R34, R28, R77, R34 ;  /* 0x0000004d1c227223 */ /* 0x000fe20000000022 */
[----:B------:R-:W-:Y:S01]  /*1f60*/  LDS R80, [R2+0x880] ;  /* 0x0008800002507984 */ /* 0x000fe20000000800 */
[-C--:B------:R-:W-:Y:S02]  /*1f70*/  FFMA R47, R16, R57.reuse, R74 ;  /* 0x00000039102f7223 */ /* 0x080fe4000000004a */
[----:B------:R-:W-:-:S02]  /*1f80*/  FFMA R53, R28, R57, R53 ;  /* 0x000000391c357223 */ /* 0x000fc40000000035 */
[C---:B------:R-:W-:Y:S02]  /*1f90*/  FFMA R55, R57.reuse, R20, R55 ;  /* 0x0000001439377223 */ /* 0x040fe40000000037 */
[----:B------:R-:W-:Y:S02]  /*1fa0*/  FFMA R56, R57, R24, R56 ;  /* 0x0000001839387223 */ /* 0x000fe40000000038 */
[-C--:B------:R-:W-:Y:S01]  /*1fb0*/  FFMA R16, R16, R67.reuse, R70 ;  /* 0x0000004310107223 */ /* 0x080fe20000000046 */
[----:B------:R-:W5:Y:S01]  /*1fc0*/  LDS R57, [R2+0x7a8] ;  /* 0x0007a80002397984 */ /* 0x000f620000000800 */
[----:B------:R-:W-:Y:S02]  /*1fd0*/  FFMA R28, R28, R67, R71 ;  /* 0x000000431c1c7223 */ /* 0x000fe40000000047 */
[C---:B------:R-:W-:Y:S01]  /*1fe0*/  FFMA R72, R67.reuse, R20, R72 ;  /* 0x0000001443487223 */ /* 0x040fe20000000048 */
[----:B------:R-:W-:Y:S01]  /*1ff0*/  LDS R71, [R2+0x7b8] ;  /* 0x0007b80002477984 */ /* 0x000fe20000000800 */
[----:B------:R-:W-:-:S02]  /*2000*/  FFMA R73, R67, R24, R73 ;  /* 0x0000001843497223 */ /* 0x000fc40000000049 */
[C---:B------:R-:W-:Y:S01]  /*2010*/  FFMA R69, R62.reuse, R17, R69 ;  /* 0x000000113e457223 */ /* 0x040fe20000000045 */
[----:B------:R-:W5:Y:S01]  /*2020*/  LDS R67, [R2+0x7ac] ;  /* 0x0007ac0002437984 */ /* 0x000f620000000800 */
[C---:B------:R-:W-:Y:S02]  /*2030*/  FFMA R68, R62.reuse, R29, R68 ;  /* 0x0000001d3e447223 */ /* 0x040fe40000000044 */
[----:B------:R-:W-:Y:S01]  /*2040*/  FFMA R66, R62, R21, R66 ;  /* 0x000000153e427223 */ /* 0x000fe20000000042 */
[----:B------:R-:W-:Y:S01]  /*2050*/  LDS R70, [R2+0x87c] ;  /* 0x00087c0002467984 */ /* 0x000fe20000000800 */
[C---:B------:R-:W-:Y:S02]  /*2060*/  FFMA R64, R60.reuse, R17, R64 ;  /* 0x000000113c407223 */ /* 0x040fe40000000040 */
[C---:B------:R-:W-:Y:S02]  /*2070*/  FFMA R63, R60.reuse, R29, R63 ;  /* 0x0000001d3c3f7223 */ /* 0x040fe4000000003f */
[----:B------:R-:W-:-:S02]  /*2080*/  FFMA R61, R60, R21, R61 ;  /* 0x000000153c3d7223 */ /* 0x000fc4000000003d */
[-C--:B------:R-:W-:Y:S02]  /*2090*/  FFMA R62, R62, R25.reuse, R65 ;  /* 0x000000193e3e7223 */ /* 0x080fe40000000041 */
[----:B------:R-:W-:Y:S01]  /*20a0*/  FFMA R60, R60, R25, R59 ;  /* 0x000000193c3c7223 */ /* 0x000fe2000000003b */
[----:B------:R-:W5:Y:S04]  /*20b0*/  LDS R65, [R2+0x7b0] ;  /* 0x0007b00002417984 */ /* 0x000f680000000800 */
[----:B------:R-:W5:Y:S01]  /*20c0*/  LDS R59, [R2+0x7b4] ;  /* 0x0007b400023b7984 */ /* 0x000f620000000800 */
[-C--:B------:R-:W-:Y:S02]  /*20d0*/  FFMA R38, R79, R20.reuse, R38 ;  /* 0x000000144f267223 */ /* 0x080fe40000000026 */
[----:B------:R-:W-:-:S02]  /*20e0*/  FFMA R36, R77, R20, R36 ;  /* 0x000000144d247223 */ /* 0x000fc40000000024 */
[----:B------:R-:W5:Y:S04]  /*20f0*/  LDS R20, [R2+0x870] ;  /* 0x0008700002147984 */ /* 0x000f680000000800 */
[----:B------:R-:W5:Y:S01]  /*2100*/  LDS R77, [R2+0x7c0] ;  /* 0x0007c000024d7984 */ /* 0x000f620000000800 */
[----:B------:R-:W-:Y:S02]  /*2110*/  FFMA R42, R79, R24, R42 ;  /* 0x000000184f2a7223 */ /* 0x000fe4000000002a */
[-C--:B0-----:R-:W-:Y:S01]  /*2120*/  FFMA R58, R54, R17.reuse, R58 ;  /* 0x00000011363a7223 */ /* 0x081fe2000000003a */
[----:B------:R-:W-:Y:S01]  /*2130*/  LDS R24, [R2+0x874] ;  /* 0x0008740002187984 */ /* 0x000fe20000000800 */
[-C--:B-1----:R-:W-:Y:S02]  /*2140*/  FFMA R35, R40, R17.reuse, R35 ;  /* 0x0000001128237223 */ /* 0x082fe40000000023 */
[----:B--2---:R-:W-:-:S02]  /*2150*/  FFMA R33, R32, R17, R33 ;  /* 0x0000001120217223 */ /* 0x004fc40000000021 */
[-C--:B---3--:R-:W-:Y:S02]  /*2160*/  FFMA R47, R44, R17.reuse, R47 ;  /* 0x000000112c2f7223 */ /* 0x088fe4000000002f */
[----:B----4-:R-:W-:Y:S02]  /*2170*/  FFMA R17, R46, R17, R16 ;  /* 0x000000112e117223 */ /* 0x010fe40000000010 */
[----:B------:R-:W0:Y:S01]  /*2180*/  LDS R16, [R2+0x86c] ;  /* 0x00086c0002107984 */ /* 0x000e220000000800 */
[C---:B------:R-:W-:Y:S02]  /*2190*/  FFMA R45, R54.reuse, R29, R45 ;  /* 0x0000001d362d7223 */ /* 0x040fe4000000002d */
[C---:B------:R-:W-:Y:S02]  /*21a0*/  FFMA R38, R54.reuse, R21, R38 ;  /* 0x0000001536267223 */ /* 0x040fe40000000026 */
[----:B------:R-:W-:Y:S02]  /*21b0*/  FFMA R42, R54, R25, R42 ;  /* 0x00000019362a7223 */ /* 0x000fe4000000002a */
[C---:B------:R-:W-:Y:S01]  /*21c0*/  FFMA R34, R40.reuse, R29, R34 ;  /* 0x0000001d28227223 */ /* 0x040fe20000000022 */
[----:B------:R-:W1:Y:S01]  /*21d0*/  LDS R54, [R2+0x878] ;  /* 0x0008780002367984 */ /* 0x000e620000000800 */
        /* <DEDUP_REMOVED lines=11> */
[C---:B-----5:R-:W-:Y:S02]  /*2290*/  FFMA R69, R57.reuse, R18, R69 ;  /* 0x0000001239457223 */ /* 0x060fe40000000045 */
[----:B------:R-:W-:-:S02]  /*22a0*/  FFMA R68, R57, R30, R68 ;  /* 0x0000001e39447223 */ /* 0x000fc40000000044 */
[C---:B------:R-:W-:Y:S02]  /*22b0*/  FFMA R66, R57.reuse, R22, R66 ;  /* 0x0000001639427223 */ /* 0x040fe40000000042 */
[----:B------:R-:W-:Y:S02]  /*22c0*/  FFMA R62, R57, R26, R62 ;  /* 0x0000001a393e7223 */ /* 0x000fe4000000003e */
[C---:B------:R-:W-:Y:S02]  /*22d0*/  FFMA R64, R67.reuse, R18, R64 ;  /* 0x0000001243407223 */ /* 0x040fe40000000040 */
[C---:B------:R-:W-:Y:S02]  /*22e0*/  FFMA R63, R67.reuse, R30, R63 ;  /* 0x0000001e433f7223 */ /* 0x040fe4000000003f */
[C---:B------:R-:W-:Y:S02]  /*22f0*/  FFMA R61, R67.reuse, R22, R61 ;  /* 0x00000016433d7223 */ /* 0x040fe4000000003d */
[----:B------:R-:W-:-:S02]  /*2300*/  FFMA R60, R67, R26, R60 ;  /* 0x0000001a433c7223 */ /* 0x000fc4000000003c */
[C---:B------:R-:W-:Y:S02]  /*2310*/  FFMA R58, R65.reuse, R18, R58 ;  /* 0x00000012413a7223 */ /* 0x040fe4000000003a */
[C---:B------:R-:W-:Y:S02]  /*2320*/  FFMA R21, R65.reuse, R30, R45 ;  /* 0x0000001e41157223 */ /* 0x040fe4000000002d */
[----:B------:R-:W-:Y:S02]  /*2330*/  FFMA R25, R65, R22, R38 ;  /* 0x0000001641197223 */ /* 0x000fe40000000026 */
[C---:B------:R-:W-:Y:S02]  /*2340*/  FFMA R29, R59.reuse, R18, R35 ;  /* 0x000000123b1d7223 */ /* 0x040fe40000000023 */
[C---:B------:R-:W-:Y:S02]  /*2350*/  FFMA R57, R59.reuse, R30, R34 ;  /* 0x0000001e3b397223 */ /* 0x040fe40000000022 */
[----:B------:R-:W-:-:S02]  /*2360*/  FFMA R67, R59, R22, R36 ;  /* 0x000000163b437223 */ /* 0x000fc40000000024 */
[C---:B------:R-:W-:Y:S02]  /*2370*/  FFMA R74, R71.reuse, R18, R33 ;  /* 0x00000012474a7223 */ /* 0x040fe40000000021 */
[C---:B------:R-:W-:Y:S01]  /*2380*/  FFMA R76, R71.reuse, R30, R41 ;  /* 0x0000001e474c7223 */ /* 0x040fe20000000029 */
[----:B------:R-:W2:Y:S01]  /*2390*/  LDS.128 R32, [R52+0x18b0] ;  /* 0x0018b00034207984 */ /* 0x000ea20000000c00 */
[----:B------:R-:W-:Y:S02]  /*23a0*/  FFMA R78, R71, R22, R43 ;  /* 0x00000016474e7223 */ /* 0x000fe4000000002b */
[-C--:B------:R-:W-:Y:S02]  /*23b0*/  FFMA R65, R65, R26.reuse, R42 ;  /* 0x0000001a41417223 */ /* 0x080fe4000000002a */
[-C--:B------:R-:W-:Y:S01]  /*23c0*/  FFMA R59, R59, R26.reuse, R39 ;  /* 0x0000001a3b3b7223 */ /* 0x080fe20000000027 */
[----:B------:R-:W-:Y:S01]  /*23d0*/  LDS.128 R40, [R52+0x1930] ;  /* 0x0019300034287984 */ /* 0x000fe20000000c00 */
[----:B------:R-:W-:-:S02]  /*23e0*/  FFMA R71, R71, R26, R37 ;  /* 0x0000001a47477223 */ /* 0x000fc40000000025 */
[----:B------:R-:W-:Y:S01]  /*23f0*/  FFMA R79, R75, R18, R47 ;  /* 0x000000124b4f7223 */ /* 0x000fe2000000002f */
[----:B------:R-:W-:Y:S01]  /*2400*/  LDS.128 R36, [R52+0x2930] ;  /* 0x0029300034247984 */ /* 0x000fe20000000c00 */
[----:B------:R-:W-:-:S03]  /*2410*/  FFMA R64, R20, R19, R64 ;  /* 0x0000001314407223 */ /* 0x000fc60000000040 */
[----:B------:R-:W3:Y:S01]  /*2420*/  LDS.128 R44, [R52+0x28b0] ;  /* 0x0028b000342c7984 */ /* 0x000ee20000000c00 */
[C---:B------:R-:W-:Y:S02]  /*2430*/  FFMA R63, R20.reuse, R31, R63 ;  /* 0x0000001f143f7223 */ /* 0x040fe4000000003f */
[C---:B------:R-:W-:Y:S02]  /*2440*/  FFMA R61, R20.reuse, R23, R61 ;  /* 0x00000017143d7223 */ /* 0x040fe4000000003d */
[----:B------:R-:W-:Y:S02]  /*2450*/  FFMA R60, R20, R27, R60 ;  /* 0x0000001b143c7223 */ /* 0x000fe4000000003c */
[C---:B------:R-:W-:Y:S01]  /*2460*/  FFMA R53, R75.reuse, R30, R53 ;  /* 0x0000001e4b357223 */ /* 0x040fe20000000035 */
[----:B------:R-:W4:Y:S01]  /*2470*/  LDS R20, [R2+0x9fc] ;  /* 0x0009fc0002147984 */ /* 0x000f220000000800 */
[C---:B------:R-:W-:Y:S02]  /*2480*/  FFMA R55, R75.reuse, R22, R55 ;  /* 0x000000164b377223 */ /* 0x040fe40000000037 */
[----:B------:R-:W-:-:S02]  /*2490*/  FFMA R56, R75, R26, R56 ;  /* 0x0000001a4b387223 */ /* 0x000fc40000000038 */
[C---:B------:R-:W-:Y:S01]  /*24a0*/  FFMA R17, R77.reuse, R18, R17 ;  /* 0x000000124d117223 */ /* 0x040fe20000000011 */
[----:B------:R-:W-:Y:S01]  /*24b0*/  LDS R75, [R2+0x934] ;  /* 0x00093400024b7984 */ /* 0x000fe20000000800 */
[C---:B------:R-:W-:Y:S02]  /*24c0*/  FFMA R28, R77.reuse, R30, R28 ;  /* 0x0000001e4d1c7223 */ /* 0x040fe4000000001c */
[C---:B------:R-:W-:Y:S01]  /*24d0*/  FFMA R72, R77.reuse, R22, R72 ;  /* 0x000000164d487223 */ /* 0x040fe20000000048 */
[----:B------:R-:W-:Y:S01]  /*24e0*/  LDS R18, [R2+0x9f8] ;  /* 0x0009f80002127984 */ /* 0x000fe20000000800 */
[----:B------:R-:W-:-:S03]  /*24f0*/  FFMA R73, R77, R26, R73 ;  /* 0x0000001a4d497223 */ /* 0x000fc60000000049 */
[----:B------:R-:W5:Y:S01]  /*2500*/  LDS R77, [R2+0x930] ;  /* 0x00093000024d7984 */ /* 0x000f620000000800 */
[C---:B0-----:R-:W-:Y:S02]  /*2510*/  FFMA R69, R16.reuse, R19, R69 ;  /* 0x0000001310457223 */ /* 0x041fe40000000045 */
[C---:B------:R-:W-:Y:S01]  /*2520*/  FFMA R68, R16.reuse, R31, R68 ;  /* 0x0000001f10447223 */ /* 0x040fe20000000044 */
[----:B------:R-:W-:Y:S01]  /*2530*/  LDS R22, [R2+0xa00] ;  /* 0x000a000002167984 */ /* 0x000fe20000000800 */
[C---:B------:R-:W-:Y:S02]  /*2540*/  FFMA R66, R16.reuse, R23, R66 ;  /* 0x0000001710427223 */ /* 0x040fe40000000042 */
[----:B------:R-:W-:Y:S01]  /*2550*/  FFMA R62, R16, R27, R62 ;  /* 0x0000001b103e7223 */ /* 0x000fe2000000003e */
[----:B------:R-:W-:Y:S01]  /*2560*/  LDS R26, [R2+0xa08] ;  /* 0x000a0800021a7984 */ /* 0x000fe20000000800 */
[----:B------:R-:W-:-:S03]  /*2570*/  FFMA R58, R24, R19, R58 ;  /* 0x00000013183a7223 */ /* 0x000fc6000000003a */
[----:B------:R-:W0:Y:S01]  /*2580*/  LDS R16, [R2+0x9f4] ;  /* 0x0009f40002107984 */ /* 0x000e220000000800 */
[C---:B------:R-:W-:Y:S02]  /*2590*/  FFMA R21, R24.reuse, R31, R21 ;  /* 0x0000001f18157223 */ /* 0x040fe40000000015 */
[C---:B------:R-:W-:Y:S01]  /*25a0*/  FFMA R25, R24.reuse, R23, R25 ;  /* 0x0000001718197223 */ /* 0x040fe20000000019 */
[----:B------:R-:W-:Y:S01]  /*25b0*/  LDS R30, [R2+0xa0c] ;  /* 0x000a0c00021e7984 */ /* 0x000fe20000000800 */
[----:B------:R-:W-:Y:S02]  /*25c0*/  FFMA R65, R24, R27, R65 ;  /* 0x0000001b18417223 */ /* 0x000fe40000000041 */
[-C--:B-1----:R-:W-:Y:S01]  /*25d0*/  FFMA R29, R54, R19.reuse, R29 ;  /* 0x00000013361d7223 */ /* 0x082fe2000000001d */
[----:B------:R-:W-:Y:S01]  /*25e0*/  LDS R24, [R2+0xa04] ;  /* 0x000a040002187984 */ /* 0x000fe20000000800 */
[-C--:B------:R-:W-:Y:S02]  /*25f0*/  FFMA R74, R70, R19.reuse, R74 ;  /* 0x00000013464a7223 */ /* 0x080fe4000000004a */
[----:B------:R-:W-:-:S02]  /*2600*/  FFMA R79, R80, R19, R79 ;  /* 0x00000013504f7223 */ /* 0x000fc4000000004f */
[----:B------:R-:W-:Y:S02]  /*2610*/  FFMA R17, R82, R19, R17 ;  /* 0x0000001352117223 */ /* 0x000fe40000000011 */
[-C--:B--2---:R-:W-:Y:S01]  /*2620*/  FFMA R58, R32, R81.reuse, R58 ;  /* 0x00000051203a7223 */ /* 0x084fe2000000003a */
[----:B------:R-:W1:Y:S01]  /*2630*/  LDS R19, [R2+0xab8] ;  /* 0x000ab80002137984 */ /* 0x000e620000000800 */
[----:B---3--:R-:W-:Y:S02]  /*2640*/  FFMA R21, R44, R81, R21 ;  /* 0x000000512c157223 */ /* 0x008fe40000000015 */
[C---:B------:R-:W-:Y:S02]  /*2650*/  FFMA R25, R81.reuse, R40, R25 ;  /* 0x0000002851197223 */ /* 0x040fe40000000019 */
[----:B------:R-:W-:Y:S02]  /*2660*/  FFMA R65, R81, R36, R65 ;  /* 0x0000002451417223 */ /* 0x000fe40000000041 */
[----:B------:R-:W-:-:S02]  /*2670*/  FFMA R57, R54, R31, R57 ;  /* 0x0000001f36397223 */ /* 0x000fc40000000039 */
[-C--:B------:R-:W-:Y:S02]  /*2680*/  FFMA R76, R70, R31.reuse, R76 ;  /* 0x0000001f464c7223 */ /* 0x080fe4000000004c */
[-C--:B------:R-:W-:Y:S02]  /*2690*/  FFMA R53, R80, R31.reuse, R53 ;  /* 0x0000001f50357223 */ /* 0x080fe40000000035 */
[----:B------:R-:W-:Y:S02]  /*26a0*/  FFMA R28, R82, R31, R28 ;  /* 0x0000001f521c7223 */ /* 0x000fe4000000001c */
[C---:B----4-:R-:W-:Y:S01]  /*26b0*/  FFMA R58, R20.reuse, R33, R58 ;  /* 0x00000021143a7223 */ /* 0x050fe2000000003a */
[----:B------:R-:W2:Y:S01]  /*26c0*/  LDS R31, [R2+0xac4] ;  /* 0x000ac400021f7984 */ /* 0x000ea20000000800 */
[C---:B------:R-:W-:Y:S02]  /*26d0*/  FFMA R21, R20.reuse, R45, R21 ;  /* 0x0000002d14157223 */ /* 0x040fe40000000015 */
[----:B------:R-:W-:-:S02]  /*26e0*/  FFMA R25, R20, R41, R25 ;  /* 0x0000002914197223 */ /* 0x000fc40000000019 */
[C---:B------:R-:W-:Y:S02]  /*26f0*/  FFMA R67, R54.reuse, R23, R67 ;  /* 0x0000001736437223 */ /* 0x040fe40000000043 */
[----:B------:R-:W-:Y:S02]  /*2700*/  FFMA R59, R54, R27, R59 ;  /* 0x0000001b363b7223 */ /* 0x000fe4000000003b */
[C---:B------:R-:W-:Y:S02]  /*2710*/  FFMA R78, R70.reuse, R23, R78 ;  /* 0x00000017464e7223 */ /* 0x040fe4000000004e */
[----:B------:R-:W-:Y:S02]  /*2720*/  FFMA R71, R70, R27, R71 ;  /* 0x0000001b46477223 */ /* 0x000fe40000000047 */
[C---:B------:R-:W-:Y:S02]  /*2730*/  FFMA R55, R80.reuse, R23, R55 ;  /* 0x0000001750377223 */ /* 0x040fe40000000037 */
[----:B------:R-:W-:-:S02]  /*2740*/  FFMA R56, R80, R27, R56 ;  /* 0x0000001b50387223 */ /* 0x000fc40000000038 */
[C---:B------:R-:W-:Y:S02]  /*2750*/  FFMA R72, R82.reuse, R23, R72 ;  /* 0x0000001752487223 */ /* 0x040fe40000000048 */
[----:B------:R-:W-:Y:S01]  /*2760*/  FFMA R73, R82, R27, R73 ;  /* 0x0000001b52497223 */ /* 0x000fe20000000049 */
[----:B------:R-:W3:Y:S01]  /*2770*/  LDS R23, [R2+0xabc] ;  /* 0x000abc0002177984 */ /* 0x000ee20000000800 */
[----:B-----5:R-:W-:Y:S02]  /*2780*/  FFMA R69, R32, R77, R69 ;  /* 0x0000004d20457223 */ /* 0x020fe40000000045 */
[C---:B------:R-:W-:Y:S01]  /*2790*/  FFMA R68, R77.reuse, R44, R68 ;  /* 0x0000002c4d447223 */ /* 0x040fe20000000044 */
[----:B------:R-:W4:Y:S01]  /*27a0*/  LDS R27, [R2+0xac0] ;  /* 0x000ac000021b7984 */ /* 0x000f220000000800 */
[C---:B------:R-:W-:Y:S02]  /*27b0*/  FFMA R66, R77.reuse, R40, R66 ;  /* 0x000000284d427223 */ /* 0x040fe40000000042 */
[----:B------:R-:W-:-:S02]  /*27c0*/  FFMA R62, R77, R36, R62 ;  /* 0x000000244d3e7223 */ /* 0x000fc4000000003e */
[-C--:B------:R-:W-:Y:S01]  /*27d0*/  FFMA R64, R32, R75.reuse, R64 ;  /* 0x0000004b20407223 */ /* 0x080fe20000000040 */
[----:B------:R-:W-:Y:S01]  /*27e0*/  LDS R77, [R2+0xad0] ;  /* 0x000ad000024d7984 */ /* 0x000fe20000000800 */
[----:B------:R-:W-:Y:S02]  /*27f0*/  FFMA R63, R44, R75, R63 ;  /* 0x0000004b2c3f7223 */ /* 0x000fe4000000003f */
[C---:B------:R-:W-:Y:S02]  /*2800*/  FFMA R61, R75.reuse, R40, R61 ;  /* 0x000000284b3d7223 */ /* 0x040fe4000000003d */
[----:B------:R-:W-:Y:S02]  /*2810*/  FFMA R60, R75, R36, R60 ;  /* 0x000000244b3c7223 */ /* 0x000fe4000000003c */
[----:B------:R-:W-:Y:S01]  /*2820*/  FFMA R20, R20, R37, R65 ;  /* 0x0000002514147223 */ /* 0x000fe20000000041 */
[----:B------:R-:W5:Y:S04]  /*2830*/  LDS R75, [R2+0xac8] ;  /* 0x000ac800024b7984 */ /* 0x000f680000000800 */
[----:B------:R-:W1:Y:S01]  /*2840*/  LDS R65, [R2+0xacc] ;  /* 0x000acc0002417984 */ /* 0x000e620000000800 */
[----:B0-----:R-:W-:-:S02]  /*2850*/  FFMA R69, R16, R33, R69 ;  /* 0x0000002110457223 */ /* 0x001fc40000000045 */
[C---:B------:R-:W-:Y:S02]  /*2860*/  FFMA R68, R16.reuse, R45, R68 ;  /* 0x0000002d10447223 */ /* 0x040fe40000000044 */
[C---:B------:R-:W-:Y:S02]  /*2870*/  FFMA R66, R16.reuse, R41, R66 ;  /* 0x0000002910427223 */ /* 0x040fe40000000042 */
[----:B------:R-:W-:Y:S02]  /*2880*/  FFMA R62, R16, R37, R62 ;  /* 0x00000025103e7223 */ /* 0x000fe4000000003e */
[----:B------:R-:W0:Y:S01]  /*2890*/  LDS R16, [R2+0xb7c] ;  /* 0x000b7c0002107984 */ /* 0x000e220000000800 */
[-C--:B------:R-:W-:Y:S02]  /*28a0*/  FFMA R29, R32, R83.reuse, R29 ;  /* 0x00000053201d7223 */ /* 0x080fe4000000001d */
[----:B------:R-:W-:Y:S02]  /*28b0*/  FFMA R57, R44, R83, R57 ;  /* 0x000000532c397223 */ /* 0x000fe40000000039 */
[----:B------:R-:W-:-:S02]  /*28c0*/  FFMA R67, R83, R40, R67 ;  /* 0x0000002853437223 */ /* 0x000fc40000000043 */
[----:B------:R-:W-:Y:S02]  /*28d0*/  FFMA R59, R83, R36, R59 ;  /* 0x00000024533b7223 */ /* 0x000fe4000000003b */
[-C--:B------:R-:W-:Y:S01]  /*28e0*/  FFMA R78, R85, R40.reuse, R78 ;  /* 0x00000028554e7223 */ /* 0x080fe2000000004e */
[----:B------:R-:W-:Y:S01]  /*28f0*/  LDS R83, [R2+0xdd0] ;  /* 0x000dd00002537984 */ /* 0x000fe20000000800 */
[-C--:B------:R-:W-:Y:S02]  /*2900*/  FFMA R55, R87, R40.reuse, R55 ;  /* 0x0000002857377223 */ /* 0x080fe40000000037 */
[----:B------:R-:W-:Y:S02]  /*2910*/  FFMA R72, R89, R40, R72 ;  /* 0x0000002859487223 */ /* 0x000fe40000000048 */
[----:B------:R-:W-:Y:S02]  /*2920*/  FFMA R29, R22, R33, R29 ;  /* 0x00000021161d7223 */ /* 0x000fe4000000001d */
[----:B------:R-:W-:-:S02]  /*2930*/  FFMA R74, R32, R85, R74 ;  /* 0x00000055204a7223 */ /* 0x000fc4000000004a */
[-C--:B------:R-:W-:Y:S02]  /*2940*/  FFMA R71, R85, R36.reuse, R71 ;  /* 0x0000002455477223 */ /* 0x080fe40000000047 */
[C---:B------:R-:W-:Y:S02]  /*2950*/  FFMA R79, R32.reuse, R87, R79 ;  /* 0x00000057204f7223 */ /* 0x040fe4000000004f */
[-C--:B------:R-:W-:Y:S02]  /*2960*/  FFMA R56, R87, R36.reuse, R56 ;  /* 0x0000002457387223 */ /* 0x080fe40000000038 */
[-C--:B------:R-:W-:Y:S02]  /*2970*/  FFMA R17, R32, R89.reuse, R17 ;  /* 0x0000005920117223 */ /* 0x080fe40000000011 */
[----:B------:R-:W-:Y:S02]  /*2980*/  FFMA R28, R44, R89, R28 ;  /* 0x000000592c1c7223 */ /* 0x000fe4000000001c */
[----:B------:R-:W-:-:S02]  /*2990*/  FFMA R73, R89, R36, R73 ;  /* 0x0000002459497223 */ /* 0x000fc40000000049 */
[C---:B------:R-:W-:Y:S01]  /*29a0*/  FFMA R57, R22.reuse, R45, R57 ;  /* 0x0000002d16397223 */ /* 0x040fe20000000039 */
[----:B------:R-:W-:Y:S01]  /*29b0*/  LDS R89, [R2+0x13ec] ;  /* 0x0013ec0002597984 */ /* 0x000fe20000000800 */
[C---:B------:R-:W-:Y:S02]  /*29c0*/  FFMA R67, R22.reuse, R41, R67 ;  /* 0x0000002916437223 */ /* 0x040fe40000000043 */
[----:B------:R-:W-:Y:S02]  /*29d0*/  FFMA R59, R22, R37, R59 ;  /* 0x00000025163b7223 */ /* 0x000fe4000000003b */
[C---:B-1----:R-:W-:Y:S02]  /*29e0*/  FFMA R69, R19.reuse, R34, R69 ;  /* 0x0000002213457223 */ /* 0x042fe40000000045 */
[C---:B------:R-:W-:Y:S02]  /*29f0*/  FFMA R68, R19.reuse, R46, R68 ;  /* 0x0000002e13447223 */ /* 0x040fe40000000044 */
[----:B------:R-:W-:-:S02]  /*2a00*/  FFMA R66, R19, R42, R66 ;  /* 0x0000002a13427223 */ /* 0x000fc40000000042 */
[----:B------:R-:W-:Y:S02]  /*2a10*/  FFMA R62, R19, R38, R62 ;  /* 0x00000026133e7223 */ /* 0x000fe4000000003e */
[-C--:B------:R-:W-:Y:S01]  /*2a20*/  FFMA R61, R18, R41.reuse, R61 ;  /* 0x00000029123d7223 */ /* 0x080fe2000000003d */
[----:B------:R-:W1:Y:S01]  /*2a30*/  LDS R19, [R2+0xb80] ;  /* 0x000b800002137984 */ /* 0x000e620000000800 */
[-C--:B------:R-:W-:Y:S02]  /*2a40*/  FFMA R78, R24, R41.reuse, R78 ;  /* 0x00000029184e7223 */ /* 0x080fe4000000004e */
[-C--:B------:R-:W-:Y:S02]  /*2a50*/  FFMA R55, R26, R41.reuse, R55 ;  /* 0x000000291a377223 */ /* 0x080fe40000000037 */
[----:B------:R-:W-:Y:S02]  /*2a60*/  FFMA R72, R30, R41, R72 ;  /* 0x000000291e487223 */ /* 0x000fe40000000048 */
[----:B------:R-:W-:-:S02]  /*2a70*/  FFMA R76, R44, R85, R76 ;  /* 0x000000552c4c7223 */ /* 0x000fc4000000004c */
[----:B------:R-:W-:Y:S01]  /*2a80*/  FFMA R53, R44, R87, R53 ;  /* 0x000000572c357223 */ /* 0x000fe20000000035 */
[----:B------:R-:W-:Y:S01]  /*2a90*/  LDS R85, [R2+0xdd4] ;  /* 0x000dd40002557984 */ /* 0x000fe20000000800 */
[C---:B------:R-:W-:Y:S02]  /*2aa0*/  FFMA R64, R18.reuse, R33, R64 ;  /* 0x0000002112407223 */ /* 0x040fe40000000040 */
[----:B------:R-:W-:Y:S01]  /*2ab0*/  FFMA R60, R18, R37, R60 ;  /* 0x00000025123c7223 */ /* 0x000fe2000000003c */
[----:B------:R-:W-:Y:S01]  /*2ac0*/  LDS R87, [R2+0xdc8] ;  /* 0x000dc80002577984 */ /* 0x000fe20000000800 */
[C---:B------:R-:W-:Y:S02]  /*2ad0*/  FFMA R74, R24.reuse, R33, R74 ;  /* 0x00000021184a7223 */ /* 0x040fe4000000004a */
[----:B------:R-:W-:Y:S02]  /*2ae0*/  FFMA R71, R24, R37, R71 ;  /* 0x0000002518477223 */ /* 0x000fe40000000047 */
[----:B------:R-:W-:-:S02]  /*2af0*/  FFMA R79, R26, R33, R79 ;  /* 0x000000211a4f7223 */ /* 0x000fc4000000004f */
[----:B------:R-:W-:Y:S02]  /*2b00*/  FFMA R56, R26, R37, R56 ;  /* 0x000000251a387223 */ /* 0x000fe40000000038 */
[C---:B------:R-:W-:Y:S02]  /*2b10*/  FFMA R17, R30.reuse, R33, R17 ;  /* 0x000000211e117223 */ /* 0x040fe40000000011 */
[C---:B------:R-:W-:Y:S01]  /*2b20*/  FFMA R28, R30.reuse, R45, R28 ;  /* 0x0000002d1e1c7223 */ /* 0x040fe2000000001c */
[----:B------:R-:W-:Y:S01]  /*2b30*/  LDS R33, [R2+0xb8c] ;  /* 0x000b8c0002217984 */ /* 0x000fe20000000800 */
[----:B------:R-:W-:Y:S02]  /*2b40*/  FFMA R73, R30, R37, R73 ;  /* 0x000000251e497223 */ /* 0x000fe40000000049 */
[C---:B--2---:R-:W-:Y:S01]  /*2b50*/  FFMA R44, R31.reuse, R34, R29 ;  /* 0x000000221f2c7223 */ /* 0x044fe2000000001d */
[----:B------:R-:W-:Y:S01]  /*2b60*/  LDS R37, [R2+0xb90] ;  /* 0x000b900002257984 */ /* 0x000fe20000000800 */
[----:B------:R-:W-:-:S02]  /*2b70*/  FFMA R54, R31, R46, R57 ;  /* 0x0000002e1f367223 */ /* 0x000fc40000000039 */
[C---:B------:R-:W-:Y:S01]  /*2b80*/  FFMA R70, R31.reuse, R42, R67 ;  /* 0x0000002a1f467223 */ /* 0x040fe20000000043 */
[----:B------:R-:W2:Y:S01]  /*2b90*/  LDS R29, [R2+0xb84] ;  /* 0x000b8400021d7984 */ /* 0x000ea20000000800 */
[----:B------:R-:W-:Y:S02]  /*2ba0*/  FFMA R80, R31, R38, R59 ;  /* 0x000000261f507223 */ /* 0x000fe4000000003b */
[-C--:B---3--:R-:W-:Y:S01]  /*2bb0*/  FFMA R30, R23, R42.reuse, R61 ;  /* 0x0000002a171e7223 */ /* 0x088fe2000000003d */
[----:B------:R-:W3:Y:S01]  /*2bc0*/  LDS R31, [R2+0xb88] ;  /* 0x000b8800021f7984 */ /* 0x000ee20000000800 */
[-C--:B----4-:R-:W-:Y:S02]  /*2bd0*/  FFMA R36, R27, R42.reuse, R25 ;  /* 0x0000002a1b247223 */ /* 0x090fe40000000019 */
[-C--:B-----5:R-:W-:Y:S01]  /*2be0*/  FFMA R78, R75, R42.reuse, R78 ;  /* 0x0000002a4b4e7223 */ /* 0x0a0fe2000000004e */
[----:B------:R-:W-:Y:S01]  /*2bf0*/  LDS R61, [R2+0xc44] ;  /* 0x000c4400023d7984 */ /* 0x000fe20000000800 */
[----:B------:R-:W-:-:S02]  /*2c00*/  FFMA R86, R65, R42, R55 ;  /* 0x0000002a41567223 */ /* 0x000fc40000000037 */
[----:B------:R-:W-:Y:S01]  /*2c10*/  FFMA R72, R77, R42, R72 ;  /* 0x0000002a4d487223 */ /* 0x000fe20000000048 */
[----:B------:R-:W-:Y:S04]  /*2c20*/  LDS R59, [R2+0xc48] ;  /* 0x000c4800023b7984 */ /* 0x000fe80000000800 */
[----:B------:R-:W4:Y:S01]  /*2c30*/  LDS R42, [R2+0xb94] ;  /* 0x000b9400022a7984 */ /* 0x000f220000000800 */
[-C--:B------:R-:W-:Y:S02]  /*2c40*/  FFMA R63, R18, R45.reuse, R63 ;  /* 0x0000002d123f7223 */ /* 0x080fe4000000003f */
[-C--:B------:R-:W-:Y:S01]  /*2c50*/  FFMA R76, R24, R45.reuse, R76 ;  /* 0x0000002d184c7223 */ /* 0x080fe2000000004c */
[----:B------:R-:W-:Y:S01]  /*2c60*/  LDS R57, [R2+0xc4c] ;  /* 0x000c4c0002397984 */ /* 0x000fe20000000800 */
[----:B------:R-:W-:-:S02]  /*2c70*/  FFMA R53, R26, R45, R53 ;  /* 0x0000002d1a357223 */ /* 0x000fc40000000035 */
[----:B------:R-:W-:Y:S01]  /*2c80*/  FFMA R18, R23, R46, R63 ;  /* 0x0000002e17127223 */ /* 0x000fe2000000003f */
[----:B------:R-:W-:Y:S01]  /*2c90*/  LDS R55, [R2+0xc50] ;  /* 0x000c500002377984 */ /* 0x000fe20000000800 */
[C---:B------:R-:W-:Y:S02]  /*2ca0*/  FFMA R58, R27.reuse, R34, R58 ;  /* 0x000000221b3a7223 */ /* 0x040fe4000000003a */
[C---:B------:R-:W-:Y:S01]  /*2cb0*/  FFMA R32, R27.reuse, R46, R21 ;  /* 0x0000002e1b207223 */ /* 0x040fe20000000015 */
[----:B------:R-:W-:Y:S01]  /*2cc0*/  LDS R63, [R2+0xc40] ;  /* 0x000c4000023f7984 */ /* 0x000fe20000000800 */
[-C--:B------:R-:W-:Y:S02]  /*2cd0*/  FFMA R40, R27, R38.reuse, R20 ;  /* 0x000000261b287223 */ /* 0x080fe40000000014 */
[C---:B------:R-:W-:Y:S01]  /*2ce0*/  FFMA R88, R75.reuse, R38, R71 ;  /* 0x000000264b587223 */ /* 0x040fe20000000047 */
[----:B------:R-:W5:Y:S01]  /*2cf0*/  LDS.128 R24, [R52+0x18c0] ;  /* 0x0018c00034187984 */ /* 0x000f620000000c00 */
[----:B------:R-:W-:-:S03]  /*2d00*/  FFMA R82, R75, R46, R76 ;  /* 0x0000002e4b527223 */ /* 0x000fc6000000004c */
[----:B------:R-:W2:Y:S01]  /*2d10*/  LDS R71, [R2+0xc54] ;  /* 0x000c540002477984 */ /* 0x000ea20000000800 */
[----:B------:R-:W-:-:S03]  /*2d20*/  FFMA R84, R65, R46, R53 ;  /* 0x0000002e41547223 */ /* 0x000fc60000000035 */
[----:B------:R-:W2:Y:S01]  /*2d30*/  LDS R67, [R2+0xc58] ;  /* 0x000c580002437984 */ /* 0x000ea20000000800 */
[C---:B------:R-:W-:Y:S02]  /*2d40*/  FFMA R76, R65.reuse, R34, R79 ;  /* 0x00000022414c7223 */ /* 0x040fe4000000004f */
[----:B------:R-:W-:Y:S02]  /*2d50*/  FFMA R56, R65, R38, R56 ;  /* 0x0000002641387223 */ /* 0x000fe40000000038 */
[C---:B0-----:R-:W-:Y:S01]  /*2d60*/  FFMA R41, R16.reuse, R47, R68 ;  /* 0x0000002f10297223 */ /* 0x041fe20000000044 */
[----:B------:R-:W0:Y:S01]  /*2d70*/  LDS R65, [R2+0xd04] ;  /* 0x000d040002417984 */ /* 0x000e220000000800 */
[C---:B------:R-:W-:Y:S02]  /*2d80*/  FFMA R45, R16.reuse, R43, R66 ;  /* 0x0000002b102d7223 */ /* 0x040fe40000000042 */
[----:B------:R-:W-:Y:S01]  /*2d90*/  FFMA R53, R16, R39, R62 ;  /* 0x0000002710357223 */ /* 0x000fe2000000003e */
[----:B------:R-:W0:Y:S01]  /*2da0*/  LDS R68, [R2+0xd10] ;  /* 0x000d100002447984 */ /* 0x000e220000000800 */
[----:B------:R-:W-:-:S02]  /*2db0*/  FFMA R28, R77, R46, R28 ;  /* 0x0000002e4d1c7223 */ /* 0x000fc4000000001c */
[C---:B------:R-:W-:Y:S01]  /*2dc0*/  FFMA R64, R23.reuse, R34, R64 ;  /* 0x0000002217407223 */ /* 0x040fe20000000040 */
[----:B------:R-:W0:Y:S01]  /*2dd0*/  LDS R66, [R2+0xd14] ;  /* 0x000d140002427984 */ /* 0x000e220000000800 */
[----:B------:R-:W-:-:S03]  /*2de0*/  FFMA R60, R23, R38, R60 ;  /* 0x00000026173c7223 */ /* 0x000fc6000000003c */
[----:B------:R-:W0:Y:S04]  /*2df0*/  LDS R62, [R2+0xd18] ;  /* 0x000d1800023e7984 */ /* 0x000e280000000800 */
[----:B------:R-:W0:Y:S01]  /*2e00*/  LDS R46, [R2+0xd1c] ;  /* 0x000d1c00022e7984 */ /* 0x000e220000000800 */
[----:B------:R-:W-:-:S03]  /*2e10*/  FFMA R74, R75, R34, R74 ;  /* 0x000000224b4a7223 */ /* 0x000fc6000000004a */
[----:B------:R-:W0:Y:S01]  /*2e20*/  LDS.128 R20, [R52+0x28c0] ;  /* 0x0028c00034147984 */ /* 0x000e220000000c00 */
[----:B------:R-:W-:Y:S02]  /*2e30*/  FFMA R38, R77, R38, R73 ;  /* 0x000000264d267223 */ /* 0x000fe40000000049 */
[-C--:B-1----:R-:W-:Y:S02]  /*2e40*/  FFMA R75, R19, R35.reuse, R64 ;  /* 0x00000023134b7223 */ /* 0x082fe40000000040 */
[----:B------:R-:W-:Y:S02]  /*2e50*/  FFMA R34, R77, R34, R17 ;  /* 0x000000224d227223 */ /* 0x000fe40000000011 */
[----:B------:R-:W-:Y:S02]  /*2e60*/  FFMA R69, R16, R35, R69 ;  /* 0x0000002310457223 */ /* 0x000fe40000000045 */
[C---:B------:R-:W-:Y:S02]  /*2e70*/  FFMA R64, R19.reuse, R47, R18 ;  /* 0x0000002f13407223 */ /* 0x040fe40000000012 */
[----:B------:R-:W-:-:S02]  /*2e80*/  FFMA R73, R19, R43, R30 ;  /* 0x0000002b13497223 */ /* 0x000fc4000000001e */
[----:B------:R-:W-:Y:S02]  /*2e90*/  FFMA R60, R19, R39, R60 ;  /* 0x00000027133c7223 */ /* 0x000fe4000000003c */
[----:B------:R-:W1:Y:S01]  /*2ea0*/  LDS.128 R16, [R52+0x1940] ;  /* 0x0019400034107984 */ /* 0x000e620000000c00 */
[-C--:B--2---:R-:W-:Y:S02]  /*2eb0*/  FFMA R58, R29, R35.reuse, R58 ;  /* 0x000000231d3a7223 */ /* 0x084fe4000000003a */
[-C--:B---3--:R-:W-:Y:S02]  /*2ec0*/  FFMA R44, R31, R35.reuse, R44 ;  /* 0x000000231f2c7223 */ /* 0x088fe4000000002c */
[-C--:B------:R-:W-:Y:S02]  /*2ed0*/  FFMA R74, R33, R35.reuse, R74 ;  /* 0x00000023214a7223 */ /* 0x080fe4000000004a */
[-C--:B------:R-:W-:Y:S02]  /*2ee0*/  FFMA R76, R37, R35.reuse, R76 ;  /* 0x00000023254c7223 */ /* 0x080fe4000000004c */
[----:B----4-:R-:W-:-:S02]  /*2ef0*/  FFMA R35, R42, R35, R34 ;  /* 0x000000232a237223 */ /* 0x010fc40000000022 */
[C---:B------:R-:W-:Y:S02]  /*2f00*/  FFMA R32, R29.reuse, R47, R32 ;  /* 0x0000002f1d207223 */ /* 0x040fe40000000020 */
[C---:B------:R-:W-:Y:S02]  /*2f10*/  FFMA R36, R29.reuse, R43, R36 ;  /* 0x0000002b1d247223 */ /* 0x040fe40000000024 */
[----:B------:R-:W-:Y:S02]  /*2f20*/  FFMA R40, R29, R39, R40 ;  /* 0x000000271d287223 */ /* 0x000fe40000000028 */
[C---:B------:R-:W-:Y:S02]  /*2f30*/  FFMA R54, R31.reuse, R47, R54 ;  /* 0x0000002f1f367223 */ /* 0x040fe40000000036 */
[C---:B------:R-:W-:Y:S02]  /*2f40*/  FFMA R70, R31.reuse, R43, R70 ;  /* 0x0000002b1f467223 */ /* 0x040fe40000000046 */
[----:B------:R-:W-:-:S02]  /*2f50*/  FFMA R80, R31, R39, R80 ;  /* 0x000000271f507223 */ /* 0x000fc40000000050 */
[-C--:B------:R-:W-:Y:S02]  /*2f60*/  FFMA R34, R42, R47.reuse, R28 ;  /* 0x0000002f2a227223 */ /* 0x080fe4000000001c */
[----:B------:R-:W2:Y:S01]  /*2f70*/  LDS.128 R28, [R52+0x2940] ;  /* 0x00294000341c7984 */ /* 0x000ea20000000c00 */
[C---:B------:R-:W-:Y:S02]  /*2f80*/  FFMA R82, R33.reuse, R47, R82 ;  /* 0x0000002f21527223 */ /* 0x040fe40000000052 */
[C---:B------:R-:W-:Y:S02]  /*2f90*/  FFMA R78, R33.reuse, R43, R78 ;  /* 0x0000002b214e7223 */ /* 0x040fe4000000004e */
[----:B------:R-:W-:Y:S02]  /*2fa0*/  FFMA R88, R33, R39, R88 ;  /* 0x0000002721587223 */ /* 0x000fe40000000058 */
[C---:B------:R-:W-:Y:S02]  /*2fb0*/  FFMA R84, R37.reuse, R47, R84 ;  /* 0x0000002f25547223 */ /* 0x040fe40000000054 */
[----:B------:R-:W-:-:S02]  /*2fc0*/  FFMA R86, R37, R43, R86 ;  /* 0x0000002b25567223 */ /* 0x000fc40000000056 */
[----:B------:R-:W-:Y:S02]  /*2fd0*/  FFMA R56, R37, R39, R56 ;  /* 0x0000002725387223 */ /* 0x000fe40000000038 */
[C---:B------:R-:W-:Y:S02]  /*2fe0*/  FFMA R72, R42.reuse, R43, R72 ;  /* 0x0000002b2a487223 */ /* 0x040fe40000000048 */
[----:B------:R-:W-:Y:S02]  /*2ff0*/  FFMA R38, R42, R39, R38 ;  /* 0x000000272a267223 */ /* 0x000fe40000000026 */
[C---:B-----5:R-:W-:Y:S02]  /*3000*/  FFMA R42, R24.reuse, R63, R69 ;  /* 0x0000003f182a7223 */ /* 0x060fe40000000045 */
[C---:B------:R-:W-:Y:S02]  /*3010*/  FFMA R75, R24.reuse, R61, R75 ;  /* 0x0000003d184b7223 */ /* 0x040fe4000000004b */
[----:B------:R-:W-:-:S02]  /*3020*/  FFMA R47, R24, R59, R58 ;  /* 0x0000003b182f7223 */ /* 0x000fc4000000003a */
[C---:B------:R-:W-:Y:S02]  /*3030*/  FFMA R39, R24.reuse, R57, R44 ;  /* 0x0000003918277223 */ /* 0x040fe4000000002c */
[C---:B------:R-:W-:Y:S02]  /*3040*/  FFMA R37, R24.reuse, R55, R74 ;  /* 0x0000003718257223 */ /* 0x040fe4000000004a */
[C---:B------:R-:W-:Y:S02]  /*3050*/  FFMA R33, R24.reuse, R71, R76 ;  /* 0x0000004718217223 */ /* 0x040fe4000000004c */
[----:B------:R-:W-:Y:S02]  /*3060*/  FFMA R35, R24, R67, R35 ;  /* 0x0000004318237223 */ /* 0x000fe40000000023 */
[-C--:B0-----:R-:W-:Y:S02]  /*3070*/  FFMA R69, R65, R25.reuse, R42 ;  /* 0x0000001941457223 */ /* 0x081fe4000000002a */
[----:B------:R-:W-:-:S02]  /*3080*/  FFMA R81, R92, R25, R75 ;  /* 0x000000195c517223 */ /* 0x000fc4000000004b */
[-C--:B------:R-:W-:Y:S02]  /*3090*/  FFMA R47, R90, R25.reuse, R47 ;  /* 0x000000195a2f7223 */ /* 0x080fe4000000002f */
[-C--:B------:R-:W-:Y:S02]  /*30a0*/  FFMA R39, R68, R25.reuse, R39 ;  /* 0x0000001944277223 */ /* 0x080fe40000000027 */
[-C--:B------:R-:W-:Y:S02]  /*30b0*/  FFMA R37, R66, R25.reuse, R37 ;  /* 0x0000001942257223 */ /* 0x080fe40000000025 */
[-C--:B------:R-:W-:Y:S02]  /*30c0*/  FFMA R33, R62, R25.reuse, R33 ;  /* 0x000000193e217223 */ /* 0x080fe40000000021 */
[----:B------:R-:W-:Y:S02]  /*30d0*/  FFMA R25, R46, R25, R35 ;  /* 0x000000192e197223 */ /* 0x000fe40000000023 */
[----:B------:R-:W-:-:S02]  /*30e0*/  FFMA R58, R63, R20, R41 ;  /* 0x000000143f3a7223 */ /* 0x000fc40000000029 */
[C---:B------:R-:W-:Y:S01]  /*30f0*/  FFMA R64, R20.reuse, R61, R64 ;  /* 0x0000003d14407223 */ /* 0x040fe20000000040 */
[----:B------:R-:W0:Y:S01]  /*3100*/  LDS R41, [R2+0xdcc] ;  /* 0x000dcc0002297984 */ /* 0x000e220000000800 */
[C---:B------:R-:W-:Y:S02]  /*3110*/  FFMA R32, R20.reuse, R59, R32 ;  /* 0x0000003b14207223 */ /* 0x040fe40000000020 */
[C---:B------:R-:W-:Y:S02]  /*3120*/  FFMA R54, R20.reuse, R57, R54 ;  /* 0x0000003914367223 */ /* 0x040fe40000000036 */
[C---:B------:R-:W-:Y:S02]  /*3130*/  FFMA R77, R20.reuse, R55, R82 ;  /* 0x00000037144d7223 */ /* 0x040fe40000000052 */
[C---:B------:R-:W-:Y:S02]  /*3140*/  FFMA R35, R20.reuse, R71, R84 ;  /* 0x0000004714237223 */ /* 0x040fe40000000054 */
[----:B------:R-:W-:Y:S01]  /*3150*/  FFMA R20, R20, R67, R34 ;  /* 0x0000004314147223 */ /* 0x000fe20000000022 */
[----:B------:R-:W-:Y:S01]  /*3160*/  LDS R84, [R2+0x1334] ;  /* 0x0013340002547984 */ /* 0x000fe20000000800 */
[----:B------:R-:W-:-:S02]  /*3170*/  FFMA R58, R65, R21, R58 ;  /* 0x00000015413a7223 */ /* 0x000fc4000000003a */
[-C--:B------:R-:W-:Y:S02]  /*3180*/  FFMA R34, R92, R21.reuse, R64 ;  /* 0x000000155c227223 */ /* 0x080fe40000000040 */
[-C--:B------:R-:W-:Y:S01]  /*3190*/  FFMA R32, R90, R21.reuse, R32 ;  /* 0x000000155a207223 */ /* 0x080fe20000000020 */
[----:B------:R-:W-:Y:S01]  /*31a0*/  LDS R64, [R2+0xea0] ;  /* 0x000ea00002407984 */ /* 0x000fe20000000800 */
[-C--:B------:R-:W-:Y:S02]  /*31b0*/  FFMA R79, R68, R21.reuse, R54 ;  /* 0x00000015444f7223 */ /* 0x080fe40000000036 */
[-C--:B------:R-:W-:Y:S02]  /*31c0*/  FFMA R77, R66, R21.reuse, R77 ;  /* 0x00000015424d7223 */ /* 0x080fe4000000004d */
[-C--:B------:R-:W-:Y:S02]  /*31d0*/  FFMA R35, R62, R21.reuse, R35 ;  /* 0x000000153e237223 */ /* 0x080fe40000000023 */
[----:B------:R-:W-:-:S02]  /*31e0*/  FFMA R21, R46, R21, R20 ;  /* 0x000000152e157223 */ /* 0x000fc40000000014 */
[-C--:B-1----:R-:W-:Y:S02]  /*31f0*/  FFMA R24, R63, R16.reuse, R45 ;  /* 0x000000103f187223 */ /* 0x082fe4000000002d */
[-C--:B------:R-:W-:Y:S02]  /*3200*/  FFMA R20, R61, R16.reuse, R73 ;  /* 0x000000103d147223 */ /* 0x080fe40000000049 */
[-C--:B------:R-:W-:Y:S01]  /*3210*/  FFMA R42, R59, R16.reuse, R36 ;  /* 0x000000103b2a7223 */ /* 0x080fe20000000024 */
[----:B------:R-:W-:Y:S01]  /*3220*/  LDS R73, [R2+0xdd8] ;  /* 0x000dd80002497984 */ /* 0x000fe20000000800 */
[-C--:B------:R-:W-:Y:S02]  /*3230*/  FFMA R45, R57, R16.reuse, R70 ;  /* 0x00000010392d7223 */ /* 0x080fe40000000046 */
[-C--:B------:R-:W-:Y:S02]  /*3240*/  FFMA R54, R55, R16.reuse, R78 ;  /* 0x0000001037367223 */ /* 0x080fe4000000004e */
[----:B------:R-:W-:-:S02]  /*3250*/  FFMA R43, R71, R16, R86 ;  /* 0x00000010472b7223 */ /* 0x000fc40000000056 */
[----:B------:R-:W-:Y:S01]  /*3260*/  FFMA R72, R67, R16, R72 ;  /* 0x0000001043487223 */ /* 0x000fe20000000048 */
[----:B------:R-:W-:Y:S01]  /*3270*/  LDS R86, [R2+0x133c] ;  /* 0x00133c0002567984 */ /* 0x000fe20000000800 */
[-C--:B------:R-:W-:Y:S02]  /*3280*/  FFMA R36, R92, R17.reuse, R20 ;  /* 0x000000115c247223 */ /* 0x080fe40000000014 */
[-C--:B------:R-:W-:Y:S02]  /*3290*/  FFMA R24, R65, R17.reuse, R24 ;  /* 0x0000001141187223 */ /* 0x080fe40000000018 */
[-C--:B------:R-:W-:Y:S02]  /*32a0*/  FFMA R16, R90, R17.reuse, R42 ;  /* 0x000000115a107223 */ /* 0x080fe4000000002a */
[-C--:B------:R-:W-:Y:S01]  /*32b0*/  FFMA R45, R68, R17.reuse, R45 ;  /* 0x00000011442d7223 */ /* 0x080fe2000000002d */
[----:B------:R-:W-:Y:S01]  /*32c0*/  LDS R42, [R2+0xe8c] ;  /* 0x000e8c00022a7984 */ /* 0x000fe20000000800 */
[----:B------:R-:W-:-:S02]  /*32d0*/  FFMA R54, R66, R17, R54 ;  /* 0x0000001142367223 */ /* 0x000fc40000000036 */
[-C--:B------:R-:W-:Y:S02]  /*32e0*/  FFMA R43, R62, R17.reuse, R43 ;  /* 0x000000113e2b7223 */ /* 0x080fe4000000002b */
[----:B------:R-:W-:Y:S02]  /*32f0*/  FFMA R75, R46, R17, R72 ;  /* 0x000000112e4b7223 */ /* 0x000fe40000000048 */
[-C--:B--2---:R-:W-:Y:S01]  /*3300*/  FFMA R20, R63, R28.reuse, R53 ;  /* 0x0000001c3f147223 */ /* 0x084fe20000000035 */
[----:B------:R-:W1:Y:S04]  /*3310*/  LDS R17, [R2+0xde0] ;  /* 0x000de00002117984 */ /* 0x000e680000000800 */
[----:B------:R-:W2:Y:S01]  /*3320*/  LDS R63, [R2+0xddc] ;  /* 0x000ddc00023f7984 */ /* 0x000ea20000000800 */
[----:B------:R-:W-:-:S02]  /*3330*/  FFMA R40, R59, R28, R40 ;  /* 0x0000001c3b287223 */ /* 0x000fc40000000028 */
[-C--:B------:R-:W-:Y:S01]  /*3340*/  FFMA R80, R57, R28.reuse, R80 ;  /* 0x0000001c39507223 */ /* 0x080fe20000000050 */
[----:B------:R-:W-:Y:S01]  /*3350*/  LDS R72, [R2+0xe9c] ;  /* 0x000e9c0002487984 */ /* 0x000fe20000000800 */
[-C--:B------:R-:W-:Y:S02]  /*3360*/  FFMA R56, R71, R28.reuse, R56 ;  /* 0x0000001c47387223 */ /* 0x080fe40000000038 */
[----:B------:R-:W-:Y:S01]  /*3370*/  FFMA R78, R67, R28, R38 ;  /* 0x0000001c434e7223 */ /* 0x000fe20000000026 */
[----:B------:R-:W-:Y:S01]  /*3380*/  LDS R53, [R2+0xf50] ;  /* 0x000f500002357984 */ /* 0x000fe20000000800 */
[C---:B------:R-:W-:Y:S02]  /*3390*/  FFMA R71, R83.reuse, R26, R47 ;  /* 0x0000001a53477223 */ /* 0x040fe4000000002f */
[----:B------:R-:W-:Y:S01]  /*33a0*/  FFMA R57, R90, R29, R40 ;  /* 0x0000001d5a397223 */ /* 0x000fe20000000028 */
[----:B------:R-:W-:Y:S01]  /*33b0*/  LDS R59, [R2+0xf58] ;  /* 0x000f5800023b7984 */ /* 0x000fe20000000800 */
[----:B------:R-:W-:-:S02]  /*33c0*/  FFMA R47, R83, R18, R16 ;  /* 0x00000012532f7223 */ /* 0x000fc40000000010 */
[-C--:B------:R-:W-:Y:S01]  /*33d0*/  FFMA R60, R61, R28.reuse, R60 ;  /* 0x0000001c3d3c7223 */ /* 0x080fe2000000003c */
[----:B------:R-:W3:Y:S01]  /*33e0*/  LDS R40, [R2+0xe90] ;  /* 0x000e900002287984 */ /* 0x000ee20000000800 */
[----:B------:R-:W-:Y:S02]  /*33f0*/  FFMA R88, R55, R28, R88 ;  /* 0x0000001c37587223 */ /* 0x000fe40000000058 */
[-C--:B------:R-:W-:Y:S01]  /*3400*/  FFMA R44, R68, R29.reuse, R80 ;  /* 0x0000001d442c7223 */ /* 0x080fe20000000050 */
[----:B------:R-:W4:Y:S01]  /*3410*/  LDS R16, [R2+0xe98] ;  /* 0x000e980002107984 */ /* 0x000f220000000800 */
[-C--:B------:R-:W-:Y:S02]  /*3420*/  FFMA R38, R62, R29.reuse, R56 ;  /* 0x0000001d3e267223 */ /* 0x080fe40000000038 */
[-C--:B------:R-:W-:Y:S01]  /*3430*/  FFMA R78, R46, R29.reuse, R78 ;  /* 0x0000001d2e4e7223 */ /* 0x080fe2000000004e */
[----:B------:R-:W5:Y:S01]  /*3440*/  LDS R80, [R2+0xe94] ;  /* 0x000e940002507984 */ /* 0x000f620000000800 */
[----:B------:R-:W-:-:S03]  /*3450*/  FFMA R20, R65, R29, R20 ;  /* 0x0000001d41147223 */ /* 0x000fc60000000014 */
[----:B------:R-:W3:Y:S01]  /*3460*/  LDS R56, [R2+0xea4] ;  /* 0x000ea40002387984 */ /* 0x000ee20000000800 */
[-C--:B------:R-:W-:Y:S02]  /*3470*/  FFMA R92, R92, R29.reuse, R60 ;  /* 0x0000001d5c5c7223 */ /* 0x080fe4000000003c */
[----:B------:R-:W-:Y:S01]  /*3480*/  FFMA R88, R66, R29, R88 ;  /* 0x0000001d42587223 */ /* 0x000fe20000000058 */
[----:B------:R-:W-:Y:S01]  /*3490*/  LDS R55, [R2+0xf54] ;  /* 0x000f540002377984 */ /* 0x000fe20000000800 */
[-C--:B0-----:R-:W-:Y:S02]  /*34a0*/  FFMA R60, R41, R22.reuse, R34 ;  /* 0x00000016293c7223 */ /* 0x081fe40000000022 */
[----:B------:R-:W-:Y:S01]  /*34b0*/  FFMA R61, R83, R22, R32 ;  /* 0x00000016533d7223 */ /* 0x000fe20000000020 */
[----:B------:R-:W-:Y:S01]  /*34c0*/  LDS R29, [R2+0xf5c] ;  /* 0x000f5c00021d7984 */ /* 0x000fe20000000800 */
[C---:B-1----:R-:W-:Y:S02]  /*34d0*/  FFMA R68, R17.reuse, R26, R25 ;  /* 0x0000001a11447223 */ /* 0x042fe40000000019 */
[----:B------:R-:W-:Y:S01]  /*34e0*/  FFMA R74, R17, R22, R21 ;  /* 0x00000016114a7223 */ /* 0x000fe20000000015 */
[----:B------:R-:W-:Y:S01]  /*34f0*/  LDS R25, [R2+0xf60] ;  /* 0x000f600002197984 */ /* 0x000fe20000000800 */
[----:B--2---:R-:W-:-:S02]  /*3500*/  FFMA R65, R63, R26, R33 ;  /* 0x0000001a3f417223 */ /* 0x004fc40000000021 */
[----:B------:R-:W-:Y:S01]  /*3510*/  FFMA R66, R63, R22, R35 ;  /* 0x000000163f427223 */ /* 0x000fe20000000023 */
[----:B------:R-:W-:Y:S01]  /*3520*/  LDS R21, [R2+0xf64] ;  /* 0x000f640002157984 */ /* 0x000fe20000000800 */
[C---:B------:R-:W-:Y:S02]  /*3530*/  FFMA R75, R17.reuse, R18, R75 ;  /* 0x00000012114b7223 */ /* 0x040fe4000000004b */
[----:B------:R-:W-:Y:S01]  /*3540*/  FFMA R78, R17, R30, R78 ;  /* 0x0000001e114e7223 */ /* 0x000fe2000000004e */
[----:B------:R-:W0:Y:S01]  /*3550*/  LDS.128 R32, [R52+0x18d0] ;  /* 0x0018d00034207984 */ /* 0x000e220000000c00 */
[-C--:B------:R-:W-:Y:S02]  /*3560*/  FFMA R67, R63, R18.reuse, R43 ;  /* 0x000000123f437223 */ /* 0x080fe4000000002b */
[----:B------:R-:W-:Y:S01]  /*3570*/  FFMA R28, R41, R18, R36 ;  /* 0x00000012291c7223 */ /* 0x000fe20000000024 */
[----:B------:R-:W1:Y:S01]  /*3580*/  LDS R17, [R2+0xf68] ;  /* 0x000f680002117984 */ /* 0x000e620000000800 */
[----:B------:R-:W-:-:S02]  /*3590*/  FFMA R46, R85, R26, R39 ;  /* 0x0000001a552e7223 */ /* 0x000fc40000000027 */
[----:B------:R-:W-:Y:S01]  /*35a0*/  FFMA R76, R73, R26, R37 ;  /* 0x0000001a494c7223 */ /* 0x000fe20000000025 */
[----:B------:R-:W-:Y:S01]  /*35b0*/  LDS R90, [R2+0x1330] ;  /* 0x00133000025a7984 */ /* 0x000fe20000000800 */
[----:B------:R-:W-:-:S03]  /*35c0*/  FFMA R63, R63, R30, R38 ;  /* 0x0000001e3f3f7223 */ /* 0x000fc60000000026 */
[----:B------:R-:W2:Y:S01]  /*35d0*/  LDS.128 R36, [R52+0x28d0] ;  /* 0x0028d00034247984 */ /* 0x000ea20000000c00 */
[C---:B------:R-:W-:Y:S02]  /*35e0*/  FFMA R70, R41.reuse, R26, R81 ;  /* 0x0000001a29467223 */ /* 0x040fe40000000051 */
[----:B------:R-:W-:Y:S02]  /*35f0*/  FFMA R41, R41, R30, R92 ;  /* 0x0000001e29297223 */ /* 0x000fe4000000005c */
[C---:B------:R-:W-:Y:S01]  /*3600*/  FFMA R69, R87.reuse, R26, R69 ;  /* 0x0000001a57457223 */ /* 0x040fe20000000045 */
[----:B------:R-:W-:Y:S01]  /*3610*/  LDS R92, [R2+0x132c] ;  /* 0x00132c00025c7984 */ /* 0x000fe20000000800 */
[C---:B------:R-:W-:Y:S02]  /*3620*/  FFMA R58, R87.reuse, R22, R58 ;  /* 0x00000016573a7223 */ /* 0x040fe4000000003a */
[C---:B------:R-:W-:Y:S02]  /*3630*/  FFMA R24, R87.reuse, R18, R24 ;  /* 0x0000001257187223 */ /* 0x040fe40000000018 */
[----:B------:R-:W-:-:S02]  /*3640*/  FFMA R20, R87, R30, R20 ;  /* 0x0000001e57147223 */ /* 0x000fc40000000014 */
[C---:B------:R-:W-:Y:S01]  /*3650*/  FFMA R62, R85.reuse, R22, R79 ;  /* 0x00000016553e7223 */ /* 0x040fe2000000004f */
[----:B------:R-:W-:Y:S01]  /*3660*/  LDS R87, [R2+0x13e8] ;  /* 0x0013e80002577984 */ /* 0x000fe20000000800 */
[C---:B------:R-:W-:Y:S02]  /*3670*/  FFMA R45, R85.reuse, R18, R45 ;  /* 0x00000012552d7223 */ /* 0x040fe4000000002d */
[----:B------:R-:W-:Y:S02]  /*3680*/  FFMA R44, R85, R30, R44 ;  /* 0x0000001e552c7223 */ /* 0x000fe4000000002c */
[C---:B------:R-:W-:Y:S02]  /*3690*/  FFMA R77, R73.reuse, R22, R77 ;  /* 0x00000016494d7223 */ /* 0x040fe4000000004d */
[----:B------:R-:W-:Y:S02]  /*36a0*/  FFMA R54, R73, R18, R54 ;  /* 0x0000001249367223 */ /* 0x000fe40000000036 */
[----:B------:R-:W-:-:S02]  /*36b0*/  FFMA R57, R83, R30, R57 ;  /* 0x0000001e53397223 */ /* 0x000fc40000000039 */
[----:B------:R-:W-:Y:S02]  /*36c0*/  FFMA R73, R73, R30, R88 ;  /* 0x0000001e49497223 */ /* 0x000fe40000000058 */
[C---:B------:R-:W-:Y:S01]  /*36d0*/  FFMA R69, R42.reuse, R27, R69 ;  /* 0x0000001b2a457223 */ /* 0x040fe20000000045 */
[----:B------:R-:W-:Y:S01]  /*36e0*/  LDS R88, [R2+0x1338] ;  /* 0x0013380002587984 */ /* 0x000fe20000000800 */
[C---:B------:R-:W-:Y:S02]  /*36f0*/  FFMA R58, R42.reuse, R23, R58 ;  /* 0x000000172a3a7223 */ /* 0x040fe4000000003a */
[C---:B------:R-:W-:Y:S02]  /*3700*/  FFMA R24, R42.reuse, R19, R24 ;  /* 0x000000132a187223 */ /* 0x040fe40000000018 */
[----:B------:R-:W-:Y:S02]  /*3710*/  FFMA R20, R42, R31, R20 ;  /* 0x0000001f2a147223 */ /* 0x000fe40000000014 */
[----:B---3--:R-:W-:-:S02]  /*3720*/  FFMA R70, R40, R27, R70 ;  /* 0x0000001b28467223 */ /* 0x008fc40000000046 */
[C---:B------:R-:W-:Y:S02]  /*3730*/  FFMA R60, R40.reuse, R23, R60 ;  /* 0x00000017283c7223 */ /* 0x040fe4000000003c */
[C---:B------:R-:W-:Y:S02]  /*3740*/  FFMA R28, R40.reuse, R19, R28 ;  /* 0x00000013281c7223 */ /* 0x040fe4000000001c */
[----:B------:R-:W-:Y:S02]  /*3750*/  FFMA R18, R40, R31, R41 ;  /* 0x0000001f28127223 */ /* 0x000fe40000000029 */
[C---:B----4-:R-:W-:Y:S01]  /*3760*/  FFMA R79, R16.reuse, R27, R46 ;  /* 0x0000001b104f7223 */ /* 0x050fe2000000002e */
[----:B------:R-:W3:Y:S01]  /*3770*/  LDS.128 R40, [R52+0x1950] ;  /* 0x0019500034287984 */ /* 0x000ee20000000c00 */
[C---:B------:R-:W-:Y:S02]  /*3780*/  FFMA R62, R16.reuse, R23, R62 ;  /* 0x00000017103e7223 */ /* 0x040fe4000000003e */
[----:B------:R-:W-:-:S02]  /*3790*/  FFMA R22, R16, R19, R45 ;  /* 0x0000001310167223 */ /* 0x000fc4000000002d */
[C---:B-----5:R-:W-:Y:S02]  /*37a0*/  FFMA R71, R80.reuse, R27, R71 ;  /* 0x0000001b50477223 */ /* 0x060fe40000000047 */
[C---:B------:R-:W-:Y:S02]  /*37b0*/  FFMA R61, R80.reuse, R23, R61 ;  /* 0x00000017503d7223 */ /* 0x040fe4000000003d */
[C---:B------:R-:W-:Y:S02]  /*37c0*/  FFMA R26, R80.reuse, R19, R47 ;  /* 0x00000013501a7223 */ /* 0x040fe4000000002f */
[-C--:B------:R-:W-:Y:S02]  /*37d0*/  FFMA R57, R80, R31.reuse, R57 ;  /* 0x0000001f50397223 */ /* 0x080fe40000000039 */
[-C--:B------:R-:W-:Y:S02]  /*37e0*/  FFMA R16, R16, R31.reuse, R44 ;  /* 0x0000001f10107223 */ /* 0x080fe4000000002c */
[C---:B------:R-:W-:Y:S01]  /*37f0*/  FFMA R30, R72.reuse, R31, R73 ;  /* 0x0000001f481e7223 */ /* 0x040fe20000000049 */
[----:B------:R-:W4:Y:S01]  /*3800*/  LDS.128 R44, [R52+0x2950] ;  /* 0x00295000342c7984 */ /* 0x000f220000000c00 */
[----:B------:R-:W-:-:S02]  /*3810*/  FFMA R80, R72, R27, R76 ;  /* 0x0000001b48507223 */ /* 0x000fc4000000004c */
[-C--:B------:R-:W-:Y:S02]  /*3820*/  FFMA R73, R64, R27.reuse, R65 ;  /* 0x0000001b40497223 */ /* 0x080fe40000000041 */
[----:B------:R-:W-:Y:S02]  /*3830*/  FFMA R68, R56, R27, R68 ;  /* 0x0000001b38447223 */ /* 0x000fe40000000044 */
[C---:B------:R-:W-:Y:S02]  /*3840*/  FFMA R76, R64.reuse, R23, R66 ;  /* 0x00000017404c7223 */ /* 0x040fe40000000042 */
[C---:B------:R-:W-:Y:S01]  /*3850*/  FFMA R67, R64.reuse, R19, R67 ;  /* 0x0000001340437223 */ /* 0x040fe20000000043 */
[----:B------:R-:W5:Y:S01]  /*3860*/  LDS R66, [R2+0x1014] ;  /* 0x0010140002427984 */ /* 0x000f620000000800 */
[----:B------:R-:W-:Y:S02]  /*3870*/  FFMA R63, R64, R31, R63 ;  /* 0x0000001f403f7223 */ /* 0x000fe4000000003f */
[----:B------:R-:W-:-:S02]  /*3880*/  FFMA R81, R56, R23, R74 ;  /* 0x0000001738517223 */ /* 0x000fc4000000004a */
[C---:B------:R-:W-:Y:S01]  /*3890*/  FFMA R27, R56.reuse, R19, R75 ;  /* 0x00000013381b7223 */ /* 0x040fe2000000004b */
[----:B------:R-:W5:Y:S01]  /*38a0*/  LDS R74, [R2+0x1018] ;  /* 0x00101800024a7984 */ /* 0x000f620000000800 */
[----:B------:R-:W-:Y:S02]  /*38b0*/  FFMA R78, R56, R31, R78 ;  /* 0x0000001f384e7223 */ /* 0x000fe4000000004e */
[C---:B------:R-:W-:Y:S01]  /*38c0*/  FFMA R77, R72.reuse, R23, R77 ;  /* 0x00000017484d7223 */ /* 0x040fe2000000004d */
[----:B------:R-:W-:Y:S01]  /*38d0*/  LDS R31, [R2+0x10d8] ;  /* 0x0010d800021f7984 */ /* 0x000fe20000000800 */
[----:B------:R-:W-:Y:S02]  /*38e0*/  FFMA R54, R72, R19, R54 ;  /* 0x0000001348367223 */ /* 0x000fe40000000036 */
[C---:B0-----:R-:W-:Y:S01]  /*38f0*/  FFMA R69, R32.reuse, R53, R69 ;  /* 0x0000003520457223 */ /* 0x041fe20000000045 */
[----:B------:R-:W0:Y:S01]  /*3900*/  LDS R72, [R2+0x101c] ;  /* 0x00101c0002487984 */ /* 0x000e220000000800 */
[----:B------:R-:W-:-:S02]  /*3910*/  FFMA R70, R32, R55, R70 ;  /* 0x0000003720467223 */ /* 0x000fc40000000046 */
[C---:B------:R-:W-:Y:S02]  /*3920*/  FFMA R71, R32.reuse, R59, R71 ;  /* 0x0000003b20477223 */ /* 0x040fe40000000047 */
[C---:B------:R-:W-:Y:S02]  /*3930*/  FFMA R65, R32.reuse, R29, R79 ;  /* 0x0000001d20417223 */ /* 0x040fe4000000004f */
[C---:B------:R-:W-:Y:S02]  /*3940*/  FFMA R64, R32.reuse, R25, R80 ;  /* 0x0000001920407223 */ /* 0x040fe40000000050 */
[C---:B------:R-:W-:Y:S02]  /*3950*/  FFMA R56, R32.reuse, R21, R73 ;  /* 0x0000001520387223 */ /* 0x040fe40000000049 */
[----:B-1----:R-:W-:Y:S02]  /*3960*/  FFMA R32, R32, R17, R68 ;  /* 0x0000001120207223 */ /* 0x002fe40000000044 */
[----:B------:R-:W1:Y:S01]  /*3970*/  LDS R68, [R2+0x1020] ;  /* 0x0010200002447984 */ /* 0x000e620000000800 */
[----:B--2---:R-:W-:-:S03]  /*3980*/  FFMA R73, R36, R55, R60 ;  /* 0x0000003724497223 */ /* 0x004fc6000000003c */
[----:B------:R-:W2:Y:S01]  /*3990*/  LDS R60, [R2+0x1024] ;  /* 0x00102400023c7984 */ /* 0x000ea20000000800 */
[C---:B------:R-:W-:Y:S02]  /*39a0*/  FFMA R23, R36.reuse, R21, R76 ;  /* 0x0000001524177223 */ /* 0x040fe4000000004c */
[C---:B------:R-:W-:Y:S02]  /*39b0*/  FFMA R79, R53.reuse, R36, R58 ;  /* 0x00000024354f7223 */ /* 0x040fe4000000003a */
[C---:B---3--:R-:W-:Y:S01]  /*39c0*/  FFMA R76, R53.reuse, R40, R24 ;  /* 0x00000028354c7223 */ /* 0x048fe20000000018 */
[----:B------:R-:W3:Y:S01]  /*39d0*/  LDS R58, [R2+0x1028] ;  /* 0x00102800023a7984 */ /* 0x000ee20000000800 */
[----:B------:R-:W-:Y:S02]  /*39e0*/  FFMA R19, R36, R59, R61 ;  /* 0x0000003b24137223 */ /* 0x000fe4000000003d */
[----:B----4-:R-:W-:Y:S02]  /*39f0*/  FFMA R53, R53, R44, R20 ;  /* 0x0000002c35357223 */ /* 0x010fe40000000014 */
[----:B------:R-:W-:-:S02]  /*3a00*/  FFMA R24, R29, R40, R22 ;  /* 0x000000281d187223 */ /* 0x000fc40000000016 */
[----:B------:R-:W-:Y:S01]  /*3a10*/  FFMA R20, R55, R44, R18 ;  /* 0x0000002c37147223 */ /* 0x000fe20000000012 */
[----:B------:R-:W4:Y:S01]  /*3a20*/  LDS R22, [R2+0x102c] ;  /* 0x00102c0002167984 */ /* 0x000f220000000800 */
[C---:B------:R-:W-:Y:S02]  /*3a30*/  FFMA R62, R36.reuse, R29, R62 ;  /* 0x0000001d243e7223 */ /* 0x040fe4000000003e */
[-C--:B------:R-:W-:Y:S02]  /*3a40*/  FFMA R75, R59, R40.reuse, R26 ;  /* 0x000000283b4b7223 */ /* 0x080fe4000000001a */
[----:B------:R-:W-:Y:S02]  /*3a50*/  FFMA R61, R36, R25, R77 ;  /* 0x00000019243d7223 */ /* 0x000fe4000000004d */
[-C--:B------:R-:W-:Y:S02]  /*3a60*/  FFMA R28, R55, R40.reuse, R28 ;  /* 0x00000028371c7223 */ /* 0x080fe4000000001c */
[----:B------:R-:W-:-:S02]  /*3a70*/  FFMA R54, R25, R40, R54 ;  /* 0x0000002819367223 */ /* 0x000fc40000000036 */
[----:B------:R-:W-:Y:S02]  /*3a80*/  FFMA R67, R21, R40, R67 ;  /* 0x0000002815437223 */ /* 0x000fe40000000043 */
[-C--:B------:R-:W-:Y:S02]  /*3a90*/  FFMA R59, R59, R44.reuse, R57 ;  /* 0x0000002c3b3b7223 */ /* 0x080fe40000000039 */
[----:B------:R-:W-:Y:S02]  /*3aa0*/  FFMA R18, R29, R44, R16 ;  /* 0x0000002c1d127223 */ /* 0x000fe40000000010 */
[----:B------:R-:W-:Y:S01]  /*3ab0*/  FFMA R36, R36, R17, R81 ;  /* 0x0000001124247223 */ /* 0x000fe20000000051 */
[----:B------:R-:W3:Y:S01]  /*3ac0*/  LDS R29, [R2+0x10dc] ;  /* 0x0010dc00021d7984 */ /* 0x000ee20000000800 */
[----:B------:R-:W-:Y:S02]  /*3ad0*/  FFMA R40, R17, R40, R27 ;  /* 0x0000002811287223 */ /* 0x000fe4000000001b */
[-C--:B------:R-:W-:Y:S01]  /*3ae0*/  FFMA R16, R25, R44.reuse, R30 ;  /* 0x0000002c19107223 */ /* 0x080fe2000000001e */
[----:B------:R-:W3:Y:S01]  /*3af0*/  LDS R27, [R2+0x10e0] ;  /* 0x0010e000021b7984 */ /* 0x000ee20000000800 */
[----:B------:R-:W-:-:S02]  /*3b00*/  FFMA R78, R17, R44, R78 ;  /* 0x0000002c114e7223 */ /* 0x000fc4000000004e */
[C---:B-----5:R-:W-:Y:S01]  /*3b10*/  FFMA R69, R66.reuse, R33, R69 ;  /* 0x0000002142457223 */ /* 0x060fe20000000045 */
[----:B------:R-:W5:Y:S01]  /*3b20*/  LDS R17, [R2+0x10e8] ;  /* 0x0010e80002117984 */ /* 0x000f620000000800 */
[C---:B------:R-:W-:Y:S02]  /*3b30*/  FFMA R57, R66.reuse, R37, R79 ;  /* 0x0000002542397223 */ /* 0x040fe4000000004f */
[C---:B------:R-:W-:Y:S01]  /*3b40*/  FFMA R26, R66.reuse, R41, R76 ;  /* 0x00000029421a7223 */ /* 0x040fe2000000004c */
[----:B------:R-:W4:Y:S01]  /*3b50*/  LDS R25, [R2+0x10e4] ;  /* 0x0010e40002197984 */ /* 0x000f220000000800 */
[-C--:B------:R-:W-:Y:S02]  /*3b60*/  FFMA R53, R66, R45.reuse, R53 ;  /* 0x0000002d42357223 */ /* 0x080fe40000000035 */
[----:B------:R-:W-:Y:S01]  /*3b70*/  FFMA R63, R21, R44, R63 ;  /* 0x0000002c153f7223 */ /* 0x000fe2000000003f */
[----:B------:R-:W-:Y:S01]  /*3b80*/  LDS R81, [R2+0x13f0] ;  /* 0x0013f00002517984 */ /* 0x000fe20000000800 */
[----:B------:R-:W-:-:S02]  /*3b90*/  FFMA R30, R74, R45, R20 ;  /* 0x0000002d4a1e7223 */ /* 0x000fc40000000014 */
[----:B0-----:R-:W-:Y:S01]  /*3ba0*/  FFMA R66, R72, R37, R19 ;  /* 0x0000002548427223 */ /* 0x001fe20000000013 */
[----:B------:R-:W-:Y:S01]  /*3bb0*/  LDS R21, [R2+0x10f0] ;  /* 0x0010f00002157984 */ /* 0x000fe20000000800 */
[C---:B-1----:R-:W-:Y:S02]  /*3bc0*/  FFMA R65, R68.reuse, R33, R65 ;  /* 0x0000002144417223 */ /* 0x042fe40000000041 */
[C---:B------:R-:W-:Y:S01]  /*3bd0*/  FFMA R62, R68.reuse, R37, R62 ;  /* 0x00000025443e7223 */ /* 0x040fe2000000003e */
[----:B------:R-:W0:Y:S01]  /*3be0*/  LDS R19, [R2+0x10ec] ;  /* 0x0010ec0002137984 */ /* 0x000e220000000800 */
[C---:B------:R-:W-:Y:S02]  /*3bf0*/  FFMA R20, R68.reuse, R41, R24 ;  /* 0x0000002944147223 */ /* 0x040fe40000000018 */
[----:B------:R-:W-:Y:S01]  /*3c00*/  FFMA R68, R68, R45, R18 ;  /* 0x0000002d44447223 */ /* 0x000fe20000000012 */
[----:B------:R-:W-:Y:S01]  /*3c10*/  LDS R79, [R2+0x13f8] ;  /* 0x0013f800024f7984 */ /* 0x000fe20000000800 */
[----:B--2---:R-:W-:-:S02]  /*3c20*/  FFMA R64, R60, R33, R64 ;  /* 0x000000213c407223 */ /* 0x004fc40000000040 */
[C---:B------:R-:W-:Y:S02]  /*3c30*/  FFMA R61, R60.reuse, R37, R61 ;  /* 0x000000253c3d7223 */ /* 0x040fe4000000003d */
[C---:B------:R-:W-:Y:S02]  /*3c40*/  FFMA R18, R60.reuse, R41, R54 ;  /* 0x000000293c127223 */ /* 0x040fe40000000036 */
[----:B------:R-:W-:Y:S02]  /*3c50*/  FFMA R60, R60, R45, R16 ;  /* 0x0000002d3c3c7223 */ /* 0x000fe40000000010 */
[----:B------:R-:W1:Y:S01]  /*3c60*/  LDS R16, [R2+0x119c] ;  /* 0x00119c0002107984 */ /* 0x000e620000000800 */
[C---:B------:R-:W-:Y:S02]  /*3c70*/  FFMA R71, R72.reuse, R33, R71 ;  /* 0x0000002148477223 */ /* 0x040fe40000000047 */
[----:B------:R-:W-:Y:S02]  /*3c80*/  FFMA R44, R72, R41, R75 ;  /* 0x00000029482c7223 */ /* 0x000fe4000000004b */
[----:B------:R-:W-:-:S02]  /*3c90*/  FFMA R70, R74, R33, R70 ;  /* 0x000000214a467223 */ /* 0x000fc40000000046 */
[----:B------:R-:W-:Y:S02]  /*3ca0*/  FFMA R72, R72, R45, R59 ;  /* 0x0000002d48487223 */ /* 0x000fe4000000003b */
[C---:B------:R-:W-:Y:S02]  /*3cb0*/  FFMA R55, R74.reuse, R37, R73 ;  /* 0x000000254a377223 */ /* 0x040fe40000000049 */
[----:B------:R-:W-:Y:S02]  /*3cc0*/  FFMA R28, R74, R41, R28 ;  /* 0x000000294a1c7223 */ /* 0x000fe4000000001c */
[C---:B---3--:R-:W-:Y:S02]  /*3cd0*/  FFMA R56, R58.reuse, R33, R56 ;  /* 0x000000213a387223 */ /* 0x048fe40000000038 */
[----:B------:R-:W-:Y:S02]  /*3ce0*/  FFMA R23, R58, R37, R23 ;  /* 0x000000253a177223 */ /* 0x000fe40000000017 */
[----:B----4-:R-:W-:-:S02]  /*3cf0*/  FFMA R32, R22, R33, R32 ;  /* 0x0000002116207223 */ /* 0x010fc40000000020 */
[----:B------:R-:W-:Y:S02]  /*3d00*/  FFMA R36, R22, R37, R36 ;  /* 0x0000002516247223 */ /* 0x000fe40000000024 */
[-C--:B------:R-:W-:Y:S02]  /*3d10*/  FFMA R67, R58, R41.reuse, R67 ;  /* 0x000000293a437223 */ /* 0x080fe40000000043 */
[----:B------:R-:W-:Y:S02]  /*3d20*/  FFMA R40, R22, R41, R40 ;  /* 0x0000002916287223 */ /* 0x000fe40000000028 */
[C---:B------:R-:W-:Y:S02]  /*3d30*/  FFMA R33, R31.reuse, R34, R69 ;  /* 0x000000221f217223 */ /* 0x040fe40000000045 */
[C---:B------:R-:W-:Y:S01]  /*3d40*/  FFMA R37, R31.reuse, R38, R57 ;  /* 0x000000261f257223 */ /* 0x040fe20000000039 */
[----:B------:R-:W-:Y:S01]  /*3d50*/  LDS R69, [R2+0x1278] ;  /* 0x0012780002457984 */ /* 0x000fe20000000800 */
[----:B------:R-:W-:-:S02]  /*3d60*/  FFMA R41, R31, R42, R26 ;  /* 0x0000002a1f297223 */ /* 0x000fc4000000001a */
[-C--:B------:R-:W-:Y:S01]  /*3d70*/  FFMA R24, R29, R34.reuse, R70 ;  /* 0x000000221d187223 */ /* 0x080fe20000000046 */
[----:B------:R-:W-:Y:S01]  /*3d80*/  LDS R57, [R2+0x1274] ;  /* 0x0012740002397984 */ /* 0x000fe20000000800 */
[C---:B------:R-:W-:Y:S02]  /*3d90*/  FFMA R54, R27.reuse, R34, R71 ;  /* 0x000000221b367223 */ /* 0x040fe40000000047 */
[C---:B------:R-:W-:Y:S02]  /*3da0*/  FFMA R66, R27.reuse, R38, R66 ;  /* 0x000000261b427223 */ /* 0x040fe40000000042 */
[C---:B------:R-:W-:Y:S02]  /*3db0*/  FFMA R44, R27.reuse, R42, R44 ;  /* 0x0000002a1b2c7223 */ /* 0x040fe4000000002c */
[-C--:B------:R-:W-:Y:S02]  /*3dc0*/  FFMA R72, R27, R46.reuse, R72 ;  /* 0x0000002e1b487223 */ /* 0x080fe40000000048 */
[----:B-----5:R-:W-:Y:S01]  /*3dd0*/  FFMA R82, R17, R46, R60 ;  /* 0x0000002e11527223 */ /* 0x020fe2000000003c */
[----:B------:R-:W2:Y:S01]  /*3de0*/  LDS R27, [R2+0x11a0] ;  /* 0x0011a000021b7984 */ /* 0x000ea20000000800 */
[----:B------:R-:W-:-:S02]  /*3df0*/  FFMA R58, R58, R45, R63 ;  /* 0x0000002d3a3a7223 */ /* 0x000fc4000000003f */
[----:B------:R-:W-:Y:S01]  /*3e00*/  FFMA R22, R22, R45, R78 ;  /* 0x0000002d16167223 */ /* 0x000fe2000000004e */
[----:B------:R-:W-:Y:S01]  /*3e10*/  LDS R63, [R2+0x126c] ;  /* 0x00126c00023f7984 */ /* 0x000fe20000000800 */
[----:B------:R-:W-:Y:S02]  /*3e20*/  FFMA R31, R31, R46, R53 ;  /* 0x0000002e1f1f7223 */ /* 0x000fe40000000035 */
[C---:B------:R-:W-:Y:S01]  /*3e30*/  FFMA R26, R29.reuse, R38, R55 ;  /* 0x000000261d1a7223 */ /* 0x040fe20000000037 */
[----:B------:R-:W-:Y:S01]  /*3e40*/  LDS R45, [R2+0x11ac] ;  /* 0x0011ac00022d7984 */ /* 0x000fe20000000800 */
[C---:B------:R-:W-:Y:S02]  /*3e50*/  FFMA R28, R29.reuse, R42, R28 ;  /* 0x0000002a1d1c7223 */ /* 0x040fe4000000001c */
[----:B------:R-:W-:Y:S01]  /*3e60*/  FFMA R30, R29, R46, R30 ;  /* 0x0000002e1d1e7223 */ /* 0x000fe2000000001e */
[----:B------:R-:W-:Y:S01]  /*3e70*/  LDS R55, [R2+0x1260] ;  /* 0x0012600002377984 */ /* 0x000fe20000000800 */
[----:B------:R-:W-:-:S02]  /*3e80*/  FFMA R70, R25, R34, R65 ;  /* 0x0000002219467223 */ /* 0x000fc40000000041 */
[C---:B------:R-:W-:Y:S01]  /*3e90*/  FFMA R62, R25.reuse, R38, R62 ;  /* 0x00000026193e7223 */ /* 0x040fe2000000003e */
[----:B------:R-:W3:Y:S01]  /*3ea0*/  LDS R29, [R2+0x11a8] ;  /* 0x0011a800021d7984 */ /* 0x000ee20000000800 */
[C---:B------:R-:W-:Y:S02]  /*3eb0*/  FFMA R74, R25.reuse, R42, R20 ;  /* 0x0000002a194a7223 */ /* 0x040fe40000000014 */
[----:B------:R-:W-:Y:S01]  /*3ec0*/  FFMA R68, R25, R46, R68 ;  /* 0x0000002e19447223 */ /* 0x000fe20000000044 */
[----:B------:R-:W-:Y:S01]  /*3ed0*/  LDS R65, [R2+0x1264] ;  /* 0x0012640002417984 */ /* 0x000fe20000000800 */
[C---:B------:R-:W-:Y:S02]  /*3ee0*/  FFMA R64, R17.reuse, R34, R64 ;  /* 0x0000002211407223 */ /* 0x040fe40000000040 */
[----:B------:R-:W-:Y:S01]  /*3ef0*/  FFMA R76, R17, R38, R61 ;  /* 0x00000026114c7223 */ /* 0x000fe2000000003d */
[----:B------:R-:W4:Y:S01]  /*3f00*/  LDS R25, [R2+0x11a4] ;  /* 0x0011a40002197984 */ /* 0x000f220000000800 */
[----:B0-----:R-:W-:-:S02]  /*3f10*/  FFMA R56, R19, R34, R56 ;  /* 0x0000002213387223 */ /* 0x001fc40000000038 */
[----:B------:R-:W-:Y:S01]  /*3f20*/  FFMA R60, R19, R38, R23 ;  /* 0x00000026133c7223 */ /* 0x000fe20000000017 */
[----:B------:R-:W-:Y:S01]  /*3f30*/  LDS R61, [R2+0x1270] ;  /* 0x00127000023d7984 */ /* 0x000fe20000000800 */
[C---:B------:R-:W-:Y:S02]  /*3f40*/  FFMA R32, R21.reuse, R34, R32 ;  /* 0x0000002215207223 */ /* 0x040fe40000000020 */
[----:B------:R-:W-:Y:S01]  /*3f50*/  FFMA R36, R21, R38, R36 ;  /* 0x0000002615247223 */ /* 0x000fe20000000024 */
[----:B------:R-:W0:Y:S01]  /*3f60*/  LDS R34, [R2+0x11b0] ;  /* 0x0011b00002227984 */ /* 0x000e220000000800 */
[----:B------:R-:W-:-:S03]  /*3f70*/  FFMA R78, R17, R42, R18 ;  /* 0x0000002a114e7223 */ /* 0x000fc60000000012 */
[----:B------:R-:W5:Y:S01]  /*3f80*/  LDS R38, [R2+0x11b4] ;  /* 0x0011b40002267984 */ /* 0x000f620000000800 */
[C---:B------:R-:W-:Y:S02]  /*3f90*/  FFMA R80, R19.reuse, R42, R67 ;  /* 0x0000002a13507223 */ /* 0x040fe40000000043 */
[----:B------:R-:W-:Y:S01]  /*3fa0*/  FFMA R58, R19, R46, R58 ;  /* 0x0000002e133a7223 */ /* 0x000fe2000000003a */
[----:B------:R-:W-:Y:S01]  /*3fb0*/  LDS R67, [R2+0x1328] ;  /* 0x0013280002437984 */ /* 0x000fe20000000800 */
[C---:B-1----:R-:W-:Y:S02]  /*3fc0*/  FFMA R59, R16.reuse, R35, R33 ;  /* 0x00000023103b7223 */ /* 0x042fe40000000021 */
[C---:B------:R-:W-:Y:S01]  /*3fd0*/  FFMA R37, R16.reuse, R39, R37 ;  /* 0x0000002710257223 */ /* 0x040fe20000000025 */
[----:B------:R-:W-:Y:S01]  /*3fe0*/  LDS R33, [R2+0x1268] ;  /* 0x0012680002217984 */ /* 0x000fe20000000800 */
[C---:B------:R-:W-:Y:S02]  /*3ff0*/  FFMA R41, R16.reuse, R43, R41 ;  /* 0x0000002b10297223 */ /* 0x040fe40000000029 */
[----:B------:R-:W-:-:S02]  /*4000*/  FFMA R53, R16, R47, R31 ;  /* 0x0000002f10357223 */ /* 0x000fc4000000001f */
[----:B------:R-:W1:Y:S01]  /*4010*/  LDS.128 R16, [R52+0x18e0] ;  /* 0x0018e00034107984 */ /* 0x000e620000000c00 */
[C---:B------:R-:W-:Y:S02]  /*4020*/  FFMA R40, R21.reuse, R42, R40 ;  /* 0x0000002a15287223 */ /* 0x040fe40000000028 */
[----:B------:R-:W-:Y:S01]  /*4030*/  FFMA R46, R21, R46, R22 ;  /* 0x0000002e152e7223 */ /* 0x000fe20000000016 */
[----:B------:R-:W-:Y:S01]  /*4040*/  LDS R42, [R2+0x1324] ;  /* 0x00132400022a7984 */ /* 0x000fe20000000800 */
[C---:B--2---:R-:W-:Y:S02]  /*4050*/  FFMA R73, R27.reuse, R43, R28 ;  /* 0x0000002b1b497223 */ /* 0x044fe4000000001c */
[-C--:B------:R-:W-:Y:S01]  /*4060*/  FFMA R31, R27, R35.reuse, R24 ;  /* 0x000000231b1f7223 */ /* 0x080fe20000000018 */
[----:B------:R-:W2:Y:S01]  /*4070*/  LDS.128 R20, [R52+0x28e0] ;  /* 0x0028e00034147984 */ /* 0x000ea20000000c00 */
[-C--:B---3--:R-:W-:Y:S02]  /*4080*/  FFMA R70, R29, R35.reuse, R70 ;  /* 0x000000231d467223 */ /* 0x088fe40000000046 */
[----:B------:R-:W-:-:S02]  /*4090*/  FFMA R64, R45, R35, R64 ;  /* 0x000000232d407223 */ /* 0x000fc40000000040 */
[----:B----4-:R-:W-:Y:S02]  /*40a0*/  FFMA R54, R25, R35, R54 ;  /* 0x0000002319367223 */ /* 0x010fe40000000036 */
[C---:B------:R-:W-:Y:S02]  /*40b0*/  FFMA R71, R27.reuse, R39, R26 ;  /* 0x000000271b477223 */ /* 0x040fe4000000001a */
[----:B------:R-:W-:Y:S02]  /*40c0*/  FFMA R75, R27, R47, R30 ;  /* 0x0000002f1b4b7223 */ /* 0x000fe4000000001e */
[-C--:B0-----:R-:W-:Y:S02]  /*40d0*/  FFMA R56, R34, R35.reuse, R56 ;  /* 0x0000002322387223 */ /* 0x081fe40000000038 */
[----:B-----5:R-:W-:Y:S02]  /*40e0*/  FFMA R28, R38, R35, R32 ;  /* 0x00000023261c7223 */ /* 0x020fe40000000020 */
[----:B------:R-:W-:-:S02]  /*40f0*/  FFMA R66, R25, R39, R66 ;  /* 0x0000002719427223 */ /* 0x000fc40000000042 */
[C---:B------:R-:W-:Y:S02]  /*4100*/  FFMA R44, R25.reuse, R43, R44 ;  /* 0x0000002b192c7223 */ /* 0x040fe4000000002c */
[----:B------:R-:W-:Y:S02]  /*4110*/  FFMA R72, R25, R47, R72 ;  /* 0x0000002f19487223 */ /* 0x000fe40000000048 */
[C---:B------:R-:W-:Y:S01]  /*4120*/  FFMA R62, R29.reuse, R39, R62 ;  /* 0x000000271d3e7223 */ /* 0x040fe2000000003e */
[----:B------:R-:W0:Y:S01]  /*4130*/  LDS.128 R24, [R52+0x1960] ;  /* 0x0019600034187984 */ /* 0x000e220000000c00 */
[C---:B------:R-:W-:Y:S02]  /*4140*/  FFMA R74, R29.reuse, R43, R74 ;  /* 0x0000002b1d4a7223 */ /* 0x040fe4000000004a */
[----:B------:R-:W-:Y:S02]  /*4150*/  FFMA R68, R29, R47, R68 ;  /* 0x0000002f1d447223 */ /* 0x000fe40000000044 */
[----:B------:R-:W-:-:S02]  /*4160*/  FFMA R76, R45, R39, R76 ;  /* 0x000000272d4c7223 */ /* 0x000fc4000000004c */
[C---:B------:R-:W-:Y:S02]  /*4170*/  FFMA R78, R45.reuse, R43, R78 ;  /* 0x0000002b2d4e7223 */ /* 0x040fe4000000004e */
[----:B------:R-:W-:Y:S02]  /*4180*/  FFMA R82, R45, R47, R82 ;  /* 0x0000002f2d527223 */ /* 0x000fe40000000052 */
[C---:B------:R-:W-:Y:S02]  /*4190*/  FFMA R60, R34.reuse, R39, R60 ;  /* 0x00000027223c7223 */ /* 0x040fe4000000003c */
[C---:B------:R-:W-:Y:S02]  /*41a0*/  FFMA R80, R34.reuse, R43, R80 ;  /* 0x0000002b22507223 */ /* 0x040fe40000000050 */
[----:B------:R-:W-:Y:S02]  /*41b0*/  FFMA R58, R34, R47, R58 ;  /* 0x0000002f223a7223 */ /* 0x000fe4000000003a */
[----:B------:R-:W-:-:S02]  /*41c0*/  FFMA R36, R38, R39, R36 ;  /* 0x0000002726247223 */ /* 0x000fc40000000024 */
[C---:B------:R-:W-:Y:S02]  /*41d0*/  FFMA R40, R38.reuse, R43, R40 ;  /* 0x0000002b26287223 */ /* 0x040fe40000000028 */
[----:B------:R-:W-:Y:S02]  /*41e0*/  FFMA R46, R38, R47, R46 ;  /* 0x0000002f262e7223 */ /* 0x000fe4000000002e */
[C---:B-1----:R-:W-:Y:S02]  /*41f0*/  FFMA R47, R16.reuse, R55, R59 ;  /* 0x00000037102f7223 */ /* 0x042fe4000000003b */
[C---:B------:R-:W-:Y:S02]  /*4200*/  FFMA R32, R16.reuse, R65, R31 ;  /* 0x0000004110207223 */ /* 0x040fe4000000001f */
[C---:B------:R-:W-:Y:S02]  /*4210*/  FFMA R54, R16.reuse, R33, R54 ;  /* 0x0000002110367223 */ /* 0x040fe40000000036 */
[----:B------:R-:W-:-:S02]  /*4220*/  FFMA R43, R16, R63, R70 ;  /* 0x0000003f102b7223 */ /* 0x000fc40000000046 */
[C---:B------:R-:W-:Y:S02]  /*4230*/  FFMA R39, R16.reuse, R61, R64 ;  /* 0x0000003d10277223 */ /* 0x040fe40000000040 */
[C---:B------:R-:W-:Y:S02]  /*4240*/  FFMA R35, R16.reuse, R57, R56 ;  /* 0x0000003910237223 */ /* 0x040fe40000000038 */
[----:B------:R-:W-:Y:S02]  /*4250*/  FFMA R16, R16, R69, R28 ;  /* 0x0000004510107223 */ /* 0x000fe4000000001c */
[----:B------:R-:W1:Y:S01]  /*4260*/  LDS.128 R28, [R52+0x2960] ;  /* 0x00296000341c7984 */ /* 0x000e620000000c00 */
[----:B------:R-:W-:Y:S02]  /*4270*/  FFMA R59, R67, R17, R32 ;  /* 0x00000011433b7223 */ /* 0x000fe40000000020 */
[----:B--2---:R-:W-:Y:S02]  /*4280*/  FFMA R32, R20, R65, R71 ;  /* 0x0000004114207223 */ /* 0x004fe40000000047 */
[-C--:B------:R-:W-:Y:S01]  /*4290*/  FFMA R47, R42, R17.reuse, R47 ;  /* 0x000000112a2f7223 */ /* 0x080fe2000000002f */
[----:B------:R-:W2:Y:S01]  /*42a0*/  LDS R71, [R2+0x13f4] ;  /* 0x0013f40002477984 */ /* 0x000ea20000000800 */
[----:B------:R-:W-:-:S02]  /*42b0*/  FFMA R77, R92, R17, R54 ;  /* 0x000000115c4d7223 */ /* 0x000fc40000000036 */
[-C--:B------:R-:W-:Y:S02]  /*42c0*/  FFMA R43, R90, R17.reuse, R43 ;  /* 0x000000115a2b7223 */ /* 0x080fe4000000002b */
[-C--:B------:R-:W-:Y:S02]  /*42d0*/  FFMA R39, R84, R17.reuse, R39 ;  /* 0x0000001154277223 */ /* 0x080fe40000000027 */
[-C--:B------:R-:W-:Y:S02]  /*42e0*/  FFMA R35, R88, R17.reuse, R35 ;  /* 0x0000001158237223 */ /* 0x080fe40000000023 */
[----:B------:R-:W-:Y:S02]  /*42f0*/  FFMA R17, R86, R17, R16 ;  /* 0x0000001156117223 */ /* 0x000fe40000000010 */
[----:B------:R-:W-:Y:S02]  /*4300*/  FFMA R16, R55, R20, R37 ;  /* 0x0000001437107223 */ /* 0x000fe40000000025 */
[----:B------:R-:W-:-:S02]  /*4310*/  FFMA R66, R20, R33, R66 ;  /* 0x0000002114427223 */ /* 0x000fc40000000042 */
[C---:B------:R-:W-:Y:S02]  /*4320*/  FFMA R62, R20.reuse, R63, R62 ;  /* 0x0000003f143e7223 */ /* 0x040fe4000000003e */
[C---:B------:R-:W-:Y:S02]  /*4330*/  FFMA R45, R20.reuse, R61, R76 ;  /* 0x0000003d142d7223 */ /* 0x040fe4000000004c */
[C---:B------:R-:W-:Y:S02]  /*4340*/  FFMA R37, R20.reuse, R57, R60 ;  /* 0x0000003914257223 */ /* 0x040fe4000000003c */
[----:B------:R-:W-:Y:S02]  /*4350*/  FFMA R36, R20, R69, R36 ;  /* 0x0000004514247223 */ /* 0x000fe40000000024 */
[----:B------:R-:W-:Y:S02]  /*4360*/  FFMA R85, R67, R21, R32 ;  /* 0x0000001543557223 */ /* 0x000fe40000000020 */
[----:B0-----:R-:W-:-:S02]  /*4370*/  FFMA R34, R55, R24, R41 ;  /* 0x0000001837227223 */ /* 0x001fc40000000029 */
[-C--:B------:R-:W-:Y:S01]  /*4380*/  FFMA R32, R65, R24.reuse, R73 ;  /* 0x0000001841207223 */ /* 0x080fe20000000049 */
[----:B------:R-:W-:Y:S01]  /*4390*/  LDS R41, [R2+0x1400] ;  /* 0x0014000002297984 */ /* 0x000fe20000000800 */
[-C--:B------:R-:W-:Y:S02]  /*43a0*/  FFMA R20, R33, R24.reuse, R44 ;  /* 0x0000001821147223 */ /* 0x080fe4000000002c */
[-C--:B------:R-:W-:Y:S01]  /*43b0*/  FFMA R56, R63, R24.reuse, R74 ;  /* 0x000000183f387223 */ /* 0x080fe2000000004a */
[----:B------:R-:W0:Y:S01]  /*43c0*/  LDS R73, [R2+0x13fc] ;  /* 0x0013fc0002497984 */ /* 0x000e220000000800 */
[-C--:B------:R-:W-:Y:S02]  /*43d0*/  FFMA R60, R61, R24.reuse, R78 ;  /* 0x000000183d3c7223 */ /* 0x080fe4000000004e */
[-C--:B------:R-:W-:Y:S01]  /*43e0*/  FFMA R80, R57, R24.reuse, R80 ;  /* 0x0000001839507223 */ /* 0x080fe20000000050 */
[----:B------:R-:W-:Y:S01]  /*43f0*/  LDS R44, [R2+0x164c] ;  /* 0x00164c00022c7984 */ /* 0x000fe20000000800 */
[----:B------:R-:W-:-:S02]  /*4400*/  FFMA R40, R69, R24, R40 ;  /* 0x0000001845287223 */ /* 0x000fc40000000028 */
[-C--:B-1----:R-:W-:Y:S02]  /*4410*/  FFMA R24, R65, R28.reuse, R75 ;  /* 0x0000001c41187223 */ /* 0x082fe4000000004b */
[----:B------:R-:W-:Y:S01]  /*4420*/  FFMA R32, R67, R25, R32 ;  /* 0x0000001943207223 */ /* 0x000fe20000000020 */
[----:B------:R-:W-:Y:S01]  /*4430*/  LDS R65, [R2+0x16fc] ;  /* 0x0016fc0002417984 */ /* 0x000fe20000000800 */
[-C--:B------:R-:W-:Y:S02]  /*4440*/  FFMA R53, R55, R28.reuse, R53 ;  /* 0x0000001c37357223 */ /* 0x080fe40000000035 */
[-C--:B------:R-:W-:Y:S01]  /*4450*/  FFMA R72, R33, R28.reuse, R72 ;  /* 0x0000001c21487223 */ /* 0x080fe20000000048 */
[----:B------:R-:W-:Y:S01]  /*4460*/  LDS R55, [R2+0x157c] ;  /* 0x00157c0002377984 */ /* 0x000fe20000000800 */
[-C--:B------:R-:W-:Y:S02]  /*4470*/  FFMA R68, R63, R28.reuse, R68 ;  /* 0x0000001c3f447223 */ /* 0x080fe40000000044 */
[-C--:B------:R-:W-:Y:S01]  /*4480*/  FFMA R82, R61, R28.reuse, R82 ;  /* 0x0000001c3d527223 */ /* 0x080fe20000000052 */
[----:B------:R-:W-:Y:S01]  /*4490*/  LDS R63, [R2+0x16f8] ;  /* 0x0016f800023f7984 */ /* 0x000fe20000000800 */
[----:B------:R-:W-:-:S02]  /*44a0*/  FFMA R57, R57, R28, R58 ;  /* 0x0000001c39397223 */ /* 0x000fc4000000003a */
[----:B------:R-:W-:Y:S01]  /*44b0*/  FFMA R46, R69, R28, R46 ;  /* 0x0000001c452e7223 */ /* 0x000fe2000000002e */
[----:B------:R-:W-:Y:S01]  /*44c0*/  LDS R61, [R2+0x1588] ;  /* 0x00158800023d7984 */ /* 0x000fe20000000800 */
[----:B------:R-:W-:-:S03]  /*44d0*/  FFMA R67, R67, R29, R24 ;  /* 0x0000001d43437223 */ /* 0x000fc60000000018 */
[----:B------:R-:W1:Y:S04]  /*44e0*/  LDS R28, [R2+0x14ac] ;  /* 0x0014ac00021c7984 */ /* 0x000e680000000800 */
[----:B------:R-:W3:Y:S01]  /*44f0*/  LDS R24, [R2+0x14b0] ;  /* 0x0014b00002187984 */ /* 0x000ee20000000800 */
[C---:B------:R-:W-:Y:S02]  /*4500*/  FFMA R16, R42.reuse, R21, R16 ;  /* 0x000000152a107223 */ /* 0x040fe40000000010 */
[----:B------:R-:W-:Y:S01]  /*4510*/  FFMA R34, R42, R25, R34 ;  /* 0x000000192a227223 */ /* 0x000fe20000000022 */
[----:B------:R-:W-:Y:S01]  /*4520*/  LDS R69, [R2+0x1704] ;  /* 0x0017040002457984 */ /* 0x000fe20000000800 */
[-C--:B------:R-:W-:Y:S02]  /*4530*/  FFMA R83, R92, R21.reuse, R66 ;  /* 0x000000155c537223 */ /* 0x080fe40000000042 */
[-C--:B------:R-:W-:Y:S01]  /*4540*/  FFMA R64, R90, R21.reuse, R62 ;  /* 0x000000155a407223 */ /* 0x080fe2000000003e */
[----:B------:R-:W-:Y:S01]  /*4550*/  LDS R75, [R2+0x1710] ;  /* 0x00171000024b7984 */ /* 0x000fe20000000800 */
[----:B------:R-:W-:-:S02]  /*4560*/  FFMA R45, R84, R21, R45 ;  /* 0x00000015542d7223 */ /* 0x000fc4000000002d */
[----:B------:R-:W-:Y:S02]  /*4570*/  FFMA R37, R88, R21, R37 ;  /* 0x0000001558257223 */ /* 0x000fe40000000025 */
[-C--:B------:R-:W-:Y:S02]  /*4580*/  FFMA R20, R92, R25.reuse, R20 ;  /* 0x000000195c147223 */ /* 0x080fe40000000014 */
[-C--:B------:R-:W-:Y:S02]  /*4590*/  FFMA R56, R90, R25.reuse, R56 ;  /* 0x000000195a387223 */ /* 0x080fe40000000038 */
[-C--:B------:R-:W-:Y:S02]  /*45a0*/  FFMA R60, R84, R25.reuse, R60 ;  /* 0x00000019543c7223 */ /* 0x080fe4000000003c */
[----:B------:R-:W-:Y:S02]  /*45b0*/  FFMA R80, R88, R25, R80 ;  /* 0x0000001958507223 */ /* 0x000fe40000000050 */
[----:B------:R-:W-:-:S02]  /*45c0*/  FFMA R21, R86, R21, R36 ;  /* 0x0000001556157223 */ /* 0x000fc40000000024 */
[----:B------:R-:W-:Y:S02]  /*45d0*/  FFMA R25, R86, R25, R40 ;  /* 0x0000001956197223 */ /* 0x000fe40000000028 */
[-C--:B------:R-:W-:Y:S01]  /*45e0*/  FFMA R54, R92, R29.reuse, R72 ;  /* 0x0000001d5c367223 */ /* 0x080fe20000000048 */
        /* <DEDUP_REMOVED lines=8> */
[C---:B------:R-:W-:Y:S02]  /*4670*/  FFMA R47, R87.reuse, R18, R47 ;  /* 0x00000012572f7223 */ /* 0x040fe4000000002f */
[C---:B------:R-:W-:Y:S02]  /*4680*/  FFMA R29, R87.reuse, R22, R16 ;  /* 0x00000016571d7223 */ /* 0x040fe40000000010 */
[-C--:B------:R-:W-:Y:S02]  /*4690*/  FFMA R34, R87, R26.reuse, R34 ;  /* 0x0000001a57227223 */ /* 0x080fe40000000022 */
[----:B------:R-:W-:Y:S02]  /*46a0*/  FFMA R32, R89, R26, R32 ;  /* 0x0000001a59207223 */ /* 0x000fe40000000020 */
[C---:B------:R-:W-:Y:S02]  /*46b0*/  FFMA R74, R81.reuse, R18, R77 ;  /* 0x00000012514a7223 */ /* 0x040fe4000000004d */
[C---:B------:R-:W-:Y:S01]  /*46c0*/  FFMA R83, R81.reuse, R22, R83 ;  /* 0x0000001651537223 */ /* 0x040fe20000000053 */
[----:B------:R-:W4:Y:S01]  /*46d0*/  LDS R77, [R2+0x14b8] ;  /* 0x0014b800024d7984 */ /* 0x000f220000000800 */
[----:B------:R-:W-:-:S02]  /*46e0*/  FFMA R46, R81, R26, R20 ;  /* 0x0000001a512e7223 */ /* 0x000fc40000000014 */
[----:B------:R-:W-:Y:S02]  /*46f0*/  FFMA R54, R81, R30, R54 ;  /* 0x0000001e51367223 */ /* 0x000fe40000000036 */
[C---:B------:R-:W-:Y:S01]  /*4700*/  FFMA R88, R79.reuse, R18, R39 ;  /* 0x000000124f587223 */ /* 0x040fe20000000027 */
[----:B------:R-:W5:Y:S01]  /*4710*/  LDS R81, [R2+0x14bc] ;  /* 0x0014bc0002517984 */ /* 0x000f620000000800 */
[C---:B------:R-:W-:Y:S02]  /*4720*/  FFMA R66, R79.reuse, R22, R45 ;  /* 0x000000164f427223 */ /* 0x040fe4000000002d */
[C---:B------:R-:W-:Y:S01]  /*4730*/  FFMA R60, R79.reuse, R26, R60 ;  /* 0x0000001a4f3c7223 */ /* 0x040fe2000000003c */
[----:B------:R-:W-:Y:S01]  /*4740*/  LDS R45, [R2+0x1570] ;  /* 0x00157000022d7984 */ /* 0x000fe20000000800 */
[----:B------:R-:W-:Y:S02]  /*4750*/  FFMA R62, R79, R30, R62 ;  /* 0x0000001e4f3e7223 */ /* 0x000fe4000000003e */
[-C--:B------:R-:W-:Y:S01]  /*4760*/  FFMA R59, R89, R18.reuse, R59 ;  /* 0x00000012593b7223 */ /* 0x080fe2000000003b */
[----:B------:R-:W4:Y:S01]  /*4770*/  LDS R79, [R2+0x14c0] ;  /* 0x0014c000024f7984 */ /* 0x000f220000000800 */
[----:B--2---:R-:W-:-:S02]  /*4780*/  FFMA R76, R71, R18, R43 ;  /* 0x00000012474c7223 */ /* 0x004fc4000000002b */
[-C--:B0-----:R-:W-:Y:S02]  /*4790*/  FFMA R68, R73, R18.reuse, R35 ;  /* 0x0000001249447223 */ /* 0x081fe40000000023 */
[C---:B-1----:R-:W-:Y:S02]  /*47a0*/  FFMA R20, R28.reuse, R23, R29 ;  /* 0x000000171c147223 */ /* 0x042fe4000000001d */
[----:B------:R-:W-:Y:S02]  /*47b0*/  FFMA R18, R41, R18, R17 ;  /* 0x0000001229127223 */ /* 0x000fe40000000011 */
[C---:B------:R-:W-:Y:S01]  /*47c0*/  FFMA R70, R28.reuse, R19, R47 ;  /* 0x000000131c467223 */ /* 0x040fe2000000002f */
[----:B------:R-:W0:Y:S01]  /*47d0*/  LDS R17, [R2+0x14c4] ;  /* 0x0014c40002117984 */ /* 0x000e220000000800 */
[-C--:B------:R-:W-:Y:S02]  /*47e0*/  FFMA R29, R28, R27.reuse, R34 ;  /* 0x0000001b1c1d7223 */ /* 0x080fe40000000022 */
[----:B---3--:R-:W-:Y:S01]  /*47f0*/  FFMA R43, R24, R27, R32 ;  /* 0x0000001b182b7223 */ /* 0x008fe20000000020 */
[----:B------:R-:W-:Y:S01]  /*4800*/  LDS R47, [R2+0x1574] ;  /* 0x00157400022f7984 */ /* 0x000fe20000000800 */
[----:B------:R-:W-:-:S03]  /*4810*/  FFMA R85, R89, R22, R85 ;  /* 0x0000001659557223 */ /* 0x000fc60000000055 */
[----:B------:R-:W1:Y:S01]  /*4820*/  LDS.128 R32, [R52+0x18f0] ;  /* 0x0018f00034207984 */ /* 0x000e620000000c00 */
[-C--:B------:R-:W-:Y:S02]  /*4830*/  FFMA R87, R87, R30.reuse, R53 ;  /* 0x0000001e57577223 */ /* 0x080fe40000000035 */
[----:B------:R-:W-:Y:S01]  /*4840*/  FFMA R89, R89, R30, R67 ;  /* 0x0000001e59597223 */ /* 0x000fe20000000043 */
[----:B------:R-:W2:Y:S01]  /*4850*/  LDS R53, [R2+0x1578] ;  /* 0x0015780002357984 */ /* 0x000ea20000000800 */
[C---:B------:R-:W-:Y:S02]  /*4860*/  FFMA R56, R71.reuse, R26, R56 ;  /* 0x0000001a47387223 */ /* 0x040fe40000000038 */
[----:B------:R-:W-:Y:S01]  /*4870*/  FFMA R58, R71, R30, R58 ;  /* 0x0000001e473a7223 */ /* 0x000fe2000000003a */
[----:B------:R-:W-:Y:S01]  /*4880*/  LDS R67, [R2+0x1700] ;  /* 0x0017000002437984 */ /* 0x000fe20000000800 */
[C---:B------:R-:W-:Y:S02]  /*4890*/  FFMA R80, R73.reuse, R26, R80 ;  /* 0x0000001a49507223 */ /* 0x040fe40000000050 */
[----:B------:R-:W-:-:S02]  /*48a0*/  FFMA R16, R73, R30, R57 ;  /* 0x0000001e49107223 */ /* 0x000fc40000000039 */
[C---:B------:R-:W-:Y:S01]  /*48b0*/  FFMA R84, R41.reuse, R26, R25 ;  /* 0x0000001a29547223 */ /* 0x040fe20000000019 */
[----:B------:R-:W3:Y:S01]  /*48c0*/  LDS R57, [R2+0x1580] ;  /* 0x0015800002397984 */ /* 0x000ee20000000800 */
[C---:B------:R-:W-:Y:S02]  /*48d0*/  FFMA R86, R41.reuse, R30, R86 ;  /* 0x0000001e29567223 */ /* 0x040fe40000000056 */
[----:B------:R-:W-:Y:S01]  /*48e0*/  FFMA R72, R24, R19, R59 ;  /* 0x0000001318487223 */ /* 0x000fe2000000003b */
[----:B------:R-:W-:Y:S01]  /*48f0*/  LDS R26, [R2+0x1638] ;  /* 0x00163800021a7984 */ /* 0x000fe20000000800 */
[----:B------:R-:W-:-:S03]  /*4900*/  FFMA R82, R41, R22, R21 ;  /* 0x0000001629527223 */ /* 0x000fc60000000015 */
[----:B------:R-:W0:Y:S01]  /*4910*/  LDS R59, [R2+0x1584] ;  /* 0x00158400023b7984 */ /* 0x000e220000000800 */
[----:B------:R-:W-:-:S03]  /*4920*/  FFMA R25, R28, R31, R87 ;  /* 0x0000001f1c197223 */ /* 0x000fc60000000057 */
[----:B------:R-:W0:Y:S01]  /*4930*/  LDS R30, [R2+0x1640] ;  /* 0x00164000021e7984 */ /* 0x000e220000000800 */
[C---:B------:R-:W-:Y:S02]  /*4940*/  FFMA R21, R24.reuse, R23, R85 ;  /* 0x0000001718157223 */ /* 0x040fe40000000055 */
[----:B------:R-:W-:Y:S01]  /*4950*/  FFMA R41, R24, R31, R89 ;  /* 0x0000001f18297223 */ /* 0x000fe20000000059 */
[----:B------:R-:W-:Y:S01]  /*4960*/  LDS R28, [R2+0x163c] ;  /* 0x00163c00021c7984 */ /* 0x000fe20000000800 */
[----:B------:R-:W-:-:S03]  /*4970*/  FFMA R78, R73, R22, R37 ;  /* 0x00000016494e7223 */ /* 0x000fc60000000025 */
[----:B------:R-:W1:Y:S04]  /*4980*/  LDS R24, [R2+0x1634] ;  /* 0x0016340002187984 */ /* 0x000e680000000800 */
[----:B------:R-:W2:Y:S01]  /*4990*/  LDS.128 R36, [R52+0x28f0] ;  /* 0x0028f00034247984 */ /* 0x000ea20000000c00 */
[----:B------:R-:W-:Y:S02]  /*49a0*/  FFMA R64, R71, R22, R64 ;  /* 0x0000001647407223 */ /* 0x000fe40000000040 */
[C---:B----4-:R-:W-:Y:S01]  /*49b0*/  FFMA R76, R77.reuse, R19, R76 ;  /* 0x000000134d4c7223 */ /* 0x050fe2000000004c */
[----:B------:R-:W-:Y:S01]  /*49c0*/  LDS R71, [R2+0x1708] ;  /* 0x0017080002477984 */ /* 0x000fe20000000800 */
[C---:B------:R-:W-:Y:S02]  /*49d0*/  FFMA R64, R77.reuse, R23, R64 ;  /* 0x000000174d407223 */ /* 0x040fe40000000040 */
[C---:B------:R-:W-:Y:S01]  /*49e0*/  FFMA R56, R77.reuse, R27, R56 ;  /* 0x0000001b4d387223 */ /* 0x040fe20000000038 */
[----:B------:R-:W-:Y:S01]  /*49f0*/  LDS R73, [R2+0x170c] ;  /* 0x00170c0002497984 */ /* 0x000fe20000000800 */
[----:B------:R-:W-:-:S02]  /*4a00*/  FFMA R58, R77, R31, R58 ;  /* 0x0000001f4d3a7223 */ /* 0x000fc4000000003a */
[----:B------:R-:W-:Y:S02]  /*4a10*/  FFMA R22, R90, R23, R83 ;  /* 0x000000175a167223 */ /* 0x000fe40000000053 */
[C---:B-----5:R-:W-:Y:S02]  /*4a20*/  FFMA R77, R81.reuse, R19, R88 ;  /* 0x00000013514d7223 */ /* 0x060fe40000000058 */
[C---:B------:R-:W-:Y:S02]  /*4a30*/  FFMA R66, R81.reuse, R23, R66 ;  /* 0x0000001751427223 */ /* 0x040fe40000000042 */
[C---:B------:R-:W-:Y:S02]  /*4a40*/  FFMA R60, R81.reuse, R27, R60 ;  /* 0x0000001b513c7223 */ /* 0x040fe4000000003c */
[----:B------:R-:W-:Y:S02]  /*4a50*/  FFMA R62, R81, R31, R62 ;  /* 0x0000001f513e7223 */ /* 0x000fe4000000003e */
[----:B------:R-:W-:-:S02]  /*4a60*/  FFMA R83, R79, R19, R68 ;  /* 0x000000134f537223 */ /* 0x000fc40000000044 */
[C---:B------:R-:W-:Y:S02]  /*4a70*/  FFMA R81, R79.reuse, R23, R78 ;  /* 0x000000174f517223 */ /* 0x040fe4000000004e */
[C---:B------:R-:W-:Y:S02]  /*4a80*/  FFMA R68, R79.reuse, R27, R80 ;  /* 0x0000001b4f447223 */ /* 0x040fe40000000050 */
[----:B------:R-:W-:Y:S02]  /*4a90*/  FFMA R78, R79, R31, R16 ;  /* 0x0000001f4f4e7223 */ /* 0x000fe40000000010 */
[-C--:B------:R-:W-:Y:S02]  /*4aa0*/  FFMA R74, R90, R19.reuse, R74 ;  /* 0x000000135a4a7223 */ /* 0x080fe4000000004a */
[C---:B0-----:R-:W-:Y:S02]  /*4ab0*/  FFMA R79, R17.reuse, R19, R18 ;  /* 0x00000013114f7223 */ /* 0x041fe40000000012 */
[----:B------:R-:W-:-:S02]  /*4ac0*/  FFMA R82, R17, R23, R82 ;  /* 0x0000001711527223 */ /* 0x000fc40000000052 */
[C---:B------:R-:W-:Y:S02]  /*4ad0*/  FFMA R84, R17.reuse, R27, R84 ;  /* 0x0000001b11547223 */ /* 0x040fe40000000054 */
[----:B------:R-:W-:Y:S02]  /*4ae0*/  FFMA R86, R17, R31, R86 ;  /* 0x0000001f11567223 */ /* 0x000fe40000000056 */
[C---:B-1----:R-:W-:Y:S01]  /*4af0*/  FFMA R72, R32.reuse, R47, R72 ;  /* 0x0000002f20487223 */ /* 0x042fe20000000048 */
[----:B------:R-:W0:Y:S01]  /*4b00*/  LDS.128 R16, [R52+0x1970] ;  /* 0x0019700034107984 */ /* 0x000e220000000c00 */
[C---:B------:R-:W-:Y:S02]  /*4b10*/  FFMA R76, R32.reuse, R55, R76 ;  /* 0x00000037204c7223 */ /* 0x040fe4000000004c */
[C---:B------:R-:W-:Y:S02]  /*4b20*/  FFMA R70, R32.reuse, R45, R70 ;  /* 0x0000002d20467223 */ /* 0x040fe40000000046 */
[----:B--2---:R-:W-:-:S02]  /*4b30*/  FFMA R74, R32, R53, R74 ;  /* 0x00000035204a7223 */ /* 0x004fc4000000004a */
[C---:B---3--:R-:W-:Y:S02]  /*4b40*/  FFMA R77, R32.reuse, R57, R77 ;  /* 0x00000039204d7223 */ /* 0x048fe4000000004d */
[C---:B------:R-:W-:Y:S02]  /*4b50*/  FFMA R83, R32.reuse, R59, R83 ;  /* 0x0000003b20537223 */ /* 0x040fe40000000053 */
[----:B------:R-:W-:Y:S02]  /*4b60*/  FFMA R79, R32, R61, R79 ;  /* 0x0000003d204f7223 */ /* 0x000fe4000000004f */
[-C--:B------:R-:W-:Y:S02]  /*4b70*/  FFMA R72, R26, R33.reuse, R72 ;  /* 0x000000211a487223 */ /* 0x080fe40000000048 */
[----:B------:R-:W-:Y:S02]  /*4b80*/  FFMA R23, R30, R33, R76 ;  /* 0x000000211e177223 */ /* 0x000fe4000000004c */
[----:B------:R-:W-:-:S02]  /*4b90*/  FFMA R46, R90, R27, R46 ;  /* 0x0000001b5a2e7223 */ /* 0x000fc4000000002e */
[----:B------:R-:W-:Y:S02]  /*4ba0*/  FFMA R54, R90, R31, R54 ;  /* 0x0000001f5a367223 */ /* 0x000fe40000000036 */
[-C--:B------:R-:W-:Y:S01]  /*4bb0*/  FFMA R70, R24, R33.reuse, R70 ;  /* 0x0000002118467223 */ /* 0x080fe20000000046 */
[----:B------:R-:W-:Y:S01]  /*4bc0*/  LDS R90, [R2+0x17bc] ;  /* 0x0017bc00025a7984 */ /* 0x000fe20000000800 */
[-C--:B------:R-:W-:Y:S02]  /*4bd0*/  FFMA R74, R28, R33.reuse, R74 ;  /* 0x000000211c4a7223 */ /* 0x080fe4000000004a */
[-C--:B------:R-:W-:Y:S02]  /*4be0*/  FFMA R77, R40, R33.reuse, R77 ;  /* 0x00000021284d7223 */ /* 0x080fe4000000004d */
[-C--:B------:R-:W-:Y:S02]  /*4bf0*/  FFMA R32, R42, R33.reuse, R83 ;  /* 0x000000212a207223 */ /* 0x080fe40000000053 */
[----:B------:R-:W-:-:S02]  /*4c00*/  FFMA R79, R44, R33, R79 ;  /* 0x000000212c4f7223 */ /* 0x000fc4000000004f */
[-C--:B------:R-:W-:Y:S02]  /*4c10*/  FFMA R76, R65, R34.reuse, R72 ;  /* 0x00000022414c7223 */ /* 0x080fe40000000048 */
[----:B------:R-:W-:Y:S02]  /*4c20*/  FFMA R72, R69, R34, R23 ;  /* 0x0000002245487223 */ /* 0x000fe40000000017 */
[----:B------:R-:W-:Y:S02]  /*4c30*/  FFMA R27, R45, R36, R20 ;  /* 0x000000242d1b7223 */ /* 0x000fe40000000014 */
[C---:B------:R-:W-:Y:S02]  /*4c40*/  FFMA R31, R36.reuse, R47, R21 ;  /* 0x0000002f241f7223 */ /* 0x040fe40000000015 */
[C---:B------:R-:W-:Y:S02]  /*4c50*/  FFMA R33, R36.reuse, R53, R22 ;  /* 0x0000003524217223 */ /* 0x040fe40000000016 */
[----:B------:R-:W1:Y:S01]  /*4c60*/  LDS.128 R20, [R52+0x2970] ;  /* 0x0029700034147984 */ /* 0x000e620000000c00 */
[----:B------:R-:W-:-:S02]  /*4c70*/  FFMA R64, R36, R55, R64 ;  /* 0x0000003724407223 */ /* 0x000fc40000000040 */
[C---:B------:R-:W-:Y:S02]  /*4c80*/  FFMA R66, R36.reuse, R57, R66 ;  /* 0x0000003924427223 */ /* 0x040fe40000000042 */
[C---:B------:R-:W-:Y:S02]  /*4c90*/  FFMA R81, R36.reuse, R59, R81 ;  /* 0x0000003b24517223 */ /* 0x040fe40000000051 */
[----:B------:R-:W-:Y:S02]  /*4ca0*/  FFMA R82, R36, R61, R82 ;  /* 0x0000003d24527223 */ /* 0x000fe40000000052 */
[-C--:B------:R-:W-:Y:S02]  /*4cb0*/  FFMA R31, R26, R37.reuse, R31 ;  /* 0x000000251a1f7223 */ /* 0x080fe4000000001f */
[----:B0-----:R-:W-:Y:S02]  /*4cc0*/  FFMA R56, R55, R16, R56 ;  /* 0x0000001037387223 */ /* 0x001fe40000000038 */
[----:B------:R-:W-:-:S02]  /*4cd0*/  FFMA R27, R24, R37, R27 ;  /* 0x00000025181b7223 */ /* 0x000fc4000000001b */
[-C--:B------:R-:W-:Y:S02]  /*4ce0*/  FFMA R33, R28, R37.reuse, R33 ;  /* 0x000000251c217223 */ /* 0x080fe40000000021 */
[-C--:B------:R-:W-:Y:S02]  /*4cf0*/  FFMA R64, R30, R37.reuse, R64 ;  /* 0x000000251e407223 */ /* 0x080fe40000000040 */
[-C--:B------:R-:W-:Y:S02]  /*4d00*/  FFMA R36, R40, R37.reuse, R66 ;  /* 0x0000002528247223 */ /* 0x080fe40000000042 */
[-C--:B------:R-:W-:Y:S02]  /*4d10*/  FFMA R81, R42, R37.reuse, R81 ;  /* 0x000000252a517223 */ /* 0x080fe40000000051 */
[----:B------:R-:W-:Y:S02]  /*4d20*/  FFMA R37, R44, R37, R82 ;  /* 0x000000252c257223 */ /* 0x000fe40000000052 */
[----:B------:R-:W-:-:S02]  /*4d30*/  FFMA R82, R65, R38, R31 ;  /* 0x0000002641527223 */ /* 0x000fc4000000001f */
[-C--:B------:R-:W-:Y:S02]  /*4d40*/  FFMA R46, R53, R16.reuse, R46 ;  /* 0x00000010352e7223 */ /* 0x080fe4000000002e */
[-C--:B------:R-:W-:Y:S02]  /*4d50*/  FFMA R68, R59, R16.reuse, R68 ;  /* 0x000000103b447223 */ /* 0x080fe40000000044 */
[-C--:B------:R-:W-:Y:S02]  /*4d60*/  FFMA R29, R45, R16.reuse, R29 ;  /* 0x000000102d1d7223 */ /* 0x080fe4000000001d */
[-C--:B------:R-:W-:Y:S02]  /*4d70*/  FFMA R43, R47, R16.reuse, R43 ;  /* 0x000000102f2b7223 */ /* 0x080fe4000000002b */
[-C--:B------:R-:W-:Y:S02]  /*4d80*/  FFMA R60, R57, R16.reuse, R60 ;  /* 0x00000010393c7223 */ /* 0x080fe4000000003c */
[----:B------:R-:W-:-:S02]  /*4d90*/  FFMA R31, R61, R16, R84 ;  /* 0x000000103d1f7223 */ /* 0x000fc40000000054 */
[-C--:B------:R-:W-:Y:S01]  /*4da0*/  FFMA R56, R30, R17.reuse, R56 ;  /* 0x000000111e387223 */ /* 0x080fe20000000038 */
[----:B------:R-:W0:Y:S01]  /*4db0*/  LDS R84, [R2+0x17c0] ;  /* 0x0017c00002547984 */ /* 0x000e220000000800 */
[-C--:B------:R-:W-:Y:S02]  /*4dc0*/  FFMA R88, R63, R38.reuse, R27 ;  /* 0x000000263f587223 */ /* 0x080fe4000000001b */
[----:B------:R-:W-:Y:S02]  /*4dd0*/  FFMA R66, R67, R38, R33 ;  /* 0x0000002643427223 */ /* 0x000fe40000000021 */
[-C--:B------:R-:W-:Y:S02]  /*4de0*/  FFMA R27, R28, R17.reuse, R46 ;  /* 0x000000111c1b7223 */ /* 0x080fe4000000002e */
[-C--:B------:R-:W-:Y:S02]  /*4df0*/  FFMA R29, R24, R17.reuse, R29 ;  /* 0x00000011181d7223 */ /* 0x080fe4000000001d */
[----:B------:R-:W-:-:S02]  /*4e00*/  FFMA R43, R26, R17, R43 ;  /* 0x000000111a2b7223 */ /* 0x000fc4000000002b */
[-C--:B------:R-:W-:Y:S02]  /*4e10*/  FFMA R46, R40, R17.reuse, R60 ;  /* 0x00000011282e7223 */ /* 0x080fe4000000003c */
[-C--:B------:R-:W-:Y:S01]  /*4e20*/  FFMA R16, R42, R17.reuse, R68 ;  /* 0x000000112a107223 */ /* 0x080fe20000000044 */
[----:B------:R-:W-:Y:S01]  /*4e30*/  LDS R60, [R2+0x17c8] ;  /* 0x0017c800023c7984 */ /* 0x000fe20000000800 */
[----:B------:R-:W-:Y:S02]  /*4e40*/  FFMA R33, R44, R17, R31 ;  /* 0x000000112c217223 */ /* 0x000fe4000000001f */
[----:B------:R-:W-:Y:S01]  /*4e50*/  FFMA R17, R69, R18, R56 ;  /* 0x0000001245117223 */ /* 0x000fe20000000038 */
[----:B------:R-:W2:Y:S01]  /*4e60*/  LDS R68, [R2+0x17c4] ;  /* 0x0017c40002447984 */ /* 0x000ea20000000800 */
[-C--:B-1----:R-:W-:Y:S02]  /*4e70*/  FFMA R53, R53, R20.reuse, R54 ;  /* 0x0000001435357223 */ /* 0x082fe40000000036 */
[-C--:B------:R-:W-:Y:S01]  /*4e80*/  FFMA R25, R45, R20.reuse, R25 ;  /* 0x000000142d197223 */ /* 0x080fe20000000019 */
[----:B------:R-:W1:Y:S01]  /*4e90*/  LDS R56, [R2+0x17cc] ;  /* 0x0017cc0002387984 */ /* 0x000e620000000800 */
[----:B------:R-:W-:-:S02]  /*4ea0*/  FFMA R41, R47, R20, R41 ;  /* 0x000000142f297223 */ /* 0x000fc40000000029 */
[-C--:B------:R-:W-:Y:S01]  /*4eb0*/  FFMA R58, R55, R20.reuse, R58 ;  /* 0x00000014373a7223 */ /* 0x080fe2000000003a */
[----:B------:R-:W3:Y:S01]  /*4ec0*/  LDS R54, [R2+0x17d0] ;  /* 0x0017d00002367984 */ /* 0x000ee20000000800 */
[-C--:B------:R-:W-:Y:S02]  /*4ed0*/  FFMA R62, R57, R20.reuse, R62 ;  /* 0x00000014393e7223 */ /* 0x080fe4000000003e */
[-C--:B------:R-:W-:Y:S02]  /*4ee0*/  FFMA R78, R59, R20.reuse, R78 ;  /* 0x000000143b4e7223 */ /* 0x080fe4000000004e */
[----:B------:R-:W-:Y:S02]  /*4ef0*/  FFMA R86, R61, R20, R86 ;  /* 0x000000143d567223 */ /* 0x000fe40000000056 */
[----:B------:R-:W4:Y:S01]  /*4f00*/  LDS R20, [R2+0x17d4] ;  /* 0x0017d40002147984 */ /* 0x000f220000000800 */
[----:B------:R-:W-:-:S04]  /*4f10*/  IADD3 R48, R48, 0x1, RZ ;  /* 0x0000000130307810 */ /* 0x000fc80007ffe0ff */
[----:B------:R-:W-:Y:S01]  /*4f20*/  ISETP.NE.AND P0, PT, R48, 0x20, PT ;  /* 0x000000203000780c */ /* 0x000fe20003f05270 */
[-C--:B------:R-:W-:Y:S02]  /*4f30*/  FFMA R41, R26, R21.reuse, R41 ;  /* 0x000000151a297223 */ /* 0x080fe40000000029 */
[-C--:B------:R-:W-:Y:S02]  /*4f40*/  FFMA R53, R28, R21.reuse, R53 ;  /* 0x000000151c357223 */ /* 0x080fe40000000035 */
[-C--:B------:R-:W-:Y:S02]  /*4f50*/  FFMA R25, R24, R21.reuse, R25 ;  /* 0x0000001518197223 */ /* 0x080fe40000000019 */
[-C--:B------:R-:W-:Y:S02]  /*4f60*/  FFMA R58, R30, R21.reuse, R58 ;  /* 0x000000151e3a7223 */ /* 0x080fe4000000003a */
[-C--:B------:R-:W-:Y:S02]  /*4f70*/  FFMA R62, R40, R21.reuse, R62 ;  /* 0x00000015283e7223 */ /* 0x080fe4000000003e */
[----:B------:R-:W-:-:S02]  /*4f80*/  FFMA R78, R42, R21, R78 ;  /* 0x000000152a4e7223 */ /* 0x000fc4000000004e */
[----:B------:R-:W-:Y:S02]  /*4f90*/  FFMA R86, R44, R21, R86 ;  /* 0x000000152c567223 */ /* 0x000fe40000000056 */
[----:B------:R-:W-:Y:S02]  /*4fa0*/  FFMA R80, R63, R34, R70 ;  /* 0x000000223f507223 */ /* 0x000fe40000000046 */
[----:B------:R-:W-:Y:S02]  /*4fb0*/  FFMA R52, R71, R38, R36 ;  /* 0x0000002647347223 */ /* 0x000fe40000000024 */
[----:B------:R-:W-:Y:S02]  /*4fc0*/  FFMA R31, R63, R18, R29 ;  /* 0x000000123f1f7223 */ /* 0x000fe4000000001d */
[-C--:B------:R-:W-:Y:S02]  /*4fd0*/  FFMA R41, R65, R22.reuse, R41 ;  /* 0x0000001641297223 */ /* 0x080fe40000000029 */
[----:B------:R-:W-:-:S02]  /*4fe0*/  FFMA R53, R67, R22, R53 ;  /* 0x0000001643357223 */ /* 0x000fc40000000035 */
[-C--:B------:R-:W-:Y:S02]  /*4ff0*/  FFMA R74, R67, R34.reuse, R74 ;  /* 0x00000022434a7223 */ /* 0x080fe4000000004a */
[-C--:B------:R-:W-:Y:S02]  /*5000*/  FFMA R70, R71, R34.reuse, R77 ;  /* 0x0000002247467223 */ /* 0x080fe4000000004d */
[----:B------:R-:W-:Y:S02]  /*5010*/  FFMA R32, R73, R34, R32 ;  /* 0x0000002249207223 */ /* 0x000fe40000000020 */
[-C--:B------:R-:W-:Y:S02]  /*5020*/  FFMA R64, R69, R38.reuse, R64 ;  /* 0x0000002645407223 */ /* 0x080fe40000000040 */
[----:B------:R-:W-:Y:S02]  /*5030*/  FFMA R36, R73, R38, R81 ;  /* 0x0000002649247223 */ /* 0x000fe40000000051 */
[----:B------:R-:W-:-:S02]  /*5040*/  FFMA R29, R65, R18, R43 ;  /* 0x00000012411d7223 */ /* 0x000fc4000000002b */
[-C--:B------:R-:W-:Y:S02]  /*5050*/  FFMA R27, R67, R18.reuse, R27 ;  /* 0x00000012431b7223 */ /* 0x080fe4000000001b */
[-C--:B------:R-:W-:Y:S02]  /*5060*/  FFMA R46, R71, R18.reuse, R46 ;  /* 0x00000012472e7223 */ /* 0x080fe4000000002e */
[----:B------:R-:W-:Y:S02]  /*5070*/  FFMA R16, R73, R18, R16 ;  /* 0x0000001249107223 */ /* 0x000fe40000000010 */
[C---:B------:R-:W-:Y:S02]  /*5080*/  FFMA R34, R75.reuse, R34, R79 ;  /* 0x000000224b227223 */ /* 0x040fe4000000004f */
[C---:B------:R-:W-:Y:S02]  /*5090*/  FFMA R38, R75.reuse, R38, R37 ;  /* 0x000000264b267223 */ /* 0x040fe40000000025 */
[----:B------:R-:W-:-:S02]  /*50a0*/  FFMA R18, R75, R18, R33 ;  /* 0x000000124b127223 */ /* 0x000fc40000000021 */
[-C--:B------:R-:W-:Y:S02]  /*50b0*/  FFMA R25, R63, R22.reuse, R25 ;  /* 0x000000163f197223 */ /* 0x080fe40000000019 */
[-C--:B------:R-:W-:Y:S02]  /*50c0*/  FFMA R58, R69, R22.reuse, R58 ;  /* 0x00000016453a7223 */ /* 0x080fe4000000003a */
[-C--:B------:R-:W-:Y:S02]  /*50d0*/  FFMA R62, R71, R22.reuse, R62 ;  /* 0x00000016473e7223 */ /* 0x080fe4000000003e */
[-C--:B------:R-:W-:Y:S02]  /*50e0*/  FFMA R78, R73, R22.reuse, R78 ;  /* 0x00000016494e7223 */ /* 0x080fe4000000004e */
[----:B------:R-:W-:Y:S02]  /*50f0*/  FFMA R86, R75, R22, R86 ;  /* 0x000000164b567223 */ /* 0x000fe40000000056 */
[----:B0-----:R-:W-:-:S02]  /*5100*/  FFMA R65, R84, R23, R41 ;  /* 0x0000001754417223 */ /* 0x001fc40000000029 */
[----:B--2---:R-:W-:Y:S02]  /*5110*/  FFMA R57, R68, R23, R53 ;  /* 0x0000001744397223 */ /* 0x004fe40000000035 */
[C---:B------:R-:W-:Y:S02]  /*5120*/  FFMA R79, R90.reuse, R35, R80 ;  /* 0x000000235a4f7223 */ /* 0x040fe40000000050 */
[----:B------:R-:W-:Y:S02]  /*5130*/  FFMA R77, R90, R39, R88 ;  /* 0x000000275a4d7223 */ /* 0x000fe40000000058 */
[C---:B------:R-:W-:Y:S02]  /*5140*/  FFMA R71, R84.reuse, R35, R76 ;  /* 0x0000002354477223 */ /* 0x040fe4000000004c */
[----:B------:R-:W-:Y:S02]  /*5150*/  FFMA R69, R84, R39, R82 ;  /* 0x0000002754457223 */ /* 0x000fe40000000052 */
[----:B------:R-:W-:-:S02]  /*5160*/  FFMA R63, R68, R35, R74 ;  /* 0x00000023443f7223 */ /* 0x000fc4000000004a */
[----:B------:R-:W-:Y:S02]  /*5170*/  FFMA R61, R68, R39, R66 ;  /* 0x00000027443d7223 */ /* 0x000fe40000000042 */
[C---:B------:R-:W-:Y:S02]  /*5180*/  FFMA R55, R60.reuse, R35, R72 ;  /* 0x000000233c377223 */ /* 0x040fe40000000048 */
[----:B------:R-:W-:Y:S02]  /*5190*/  FFMA R53, R60, R39, R64 ;  /* 0x000000273c357223 */ /* 0x000fe40000000040 */
[C---:B-1----:R-:W-:Y:S02]  /*51a0*/  FFMA R43, R56.reuse, R35, R70 ;  /* 0x00000023382b7223 */ /* 0x042fe40000000046 */
[----:B------:R-:W-:Y:S02]  /*51b0*/  FFMA R41, R56, R39, R52 ;  /* 0x0000002738297223 */ /* 0x000fe40000000034 */
[----:B---3--:R-:W-:-:S02]  /*51c0*/  FFMA R81, R54, R35, R32 ;  /* 0x0000002336517223 */ /* 0x008fc40000000020 */
[----:B------:R-:W-:Y:S02]  /*51d0*/  FFMA R85, R54, R39, R36 ;  /* 0x0000002736557223 */ /* 0x000fe40000000024 */
[C---:B------:R-:W-:Y:S02]  /*51e0*/  FFMA R75, R90.reuse, R19, R31 ;  /* 0x000000135a4b7223 */ /* 0x040fe4000000001f */
[----:B------:R-:W-:Y:S02]  /*51f0*/  FFMA R73, R90, R23, R25 ;  /* 0x000000175a497223 */ /* 0x000fe40000000019 */
[-C--:B------:R-:W-:Y:S02]  /*5200*/  FFMA R67, R84, R19.reuse, R29 ;  /* 0x0000001354437223 */ /* 0x080fe4000000001d */
[-C--:B------:R-:W-:Y:S02]  /*5210*/  FFMA R59, R68, R19.reuse, R27 ;  /* 0x00000013443b7223 */ /* 0x080fe4000000001b */
[----:B------:R-:W-:-:S02]  /*5220*/  FFMA R47, R60, R19, R17 ;  /* 0x000000133c2f7223 */ /* 0x000fc40000000011 */
[----:B------:R-:W-:Y:S02]  /*5230*/  FFMA R45, R60, R23, R58 ;  /* 0x000000173c2d7223 */ /* 0x000fe4000000003a */
[C---:B------:R-:W-:Y:S02]  /*5240*/  FFMA R37, R56.reuse, R19, R46 ;  /* 0x0000001338257223 */ /* 0x040fe4000000002e */
[----:B------:R-:W-:Y:S02]  /*5250*/  FFMA R33, R56, R23, R62 ;  /* 0x0000001738217223 */ /* 0x000fe4000000003e */
[C---:B------:R-:W-:Y:S02]  /*5260*/  FFMA R87, R54.reuse, R19, R16 ;  /* 0x0000001336577223 */ /* 0x040fe40000000010 */
[----:B------:R-:W-:Y:S02]  /*5270*/  FFMA R83, R54, R23, R78 ;  /* 0x0000001736537223 */ /* 0x000fe4000000004e */
[----:B----4-:R-:W-:-:S02]  /*5280*/  FFMA R35, R20, R35, R34 ;  /* 0x0000002314237223 */ /* 0x010fc40000000022 */
[C---:B------:R-:W-:Y:S02]  /*5290*/  FFMA R39, R20.reuse, R39, R38 ;  /* 0x0000002714277223 */ /* 0x040fe40000000026 */
[C---:B------:R-:W-:Y:S02]  /*52a0*/  FFMA R89, R20.reuse, R19, R18 ;  /* 0x0000001314597223 */ /* 0x040fe40000000012 */
[----:B------:R-:W-:Y:S01]  /*52b0*/  FFMA R91, R20, R23, R86 ;  /* 0x00000017145b7223 */ /* 0x000fe20000000056 */
[----:B------:R-:W-:Y:S01]  /*52c0*/  @!P0 CALL.REL.NOINC `(.L_x_0) ;  /* 0x0000001000008944 */ /* 0x000fe20003c00000 */
[----:B------:R-:W-:Y:S05]  /*52d0*/  BRA `(.L_x_1) ;  /* 0xffffb0e000007947 */ /* 0x000fea000383ffff */
.L_x_0:
[----:B------:R-:W-:Y:S02]  /*52e0*/  LEA R51, R14, R51, 0x5 ;  /* 0x000000330e337211 */ /* 0x000fe400078e28ff */
[----:B------:R-:W-:Y:S02]  /*52f0*/  FMNMX R79, RZ, R79, !PT ;  /* 0x0000004fff4f7209 */ /* 0x000fe40007800000 */
[----:B------:R-:W-:Y:S01]  /*5300*/  FMNMX R77, RZ, R77, !PT ;  /* 0x0000004dff4d7209 */ /* 0x000fe20007800000 */
[----:B------:R-:W-:Y:S01]  /*5310*/  IMAD R3, R51, 0xe, R50 ;  /* 0x0000000e33037824 */ /* 0x000fe200078e0232 */
[----:B------:R-:W-:-:S02]  /*5320*/  FMNMX R71, RZ, R71, !PT ;  /* 0x00000047ff477209 */ /* 0x000fc40007800000 */
[----:B------:R-:W-:Y:S02]  /*5330*/  FMNMX R69, RZ, R69, !PT ;  /* 0x00000045ff457209 */ /* 0x000fe40007800000 */
[----:B------:R-:W-:Y:S02]  /*5340*/  LEA R3, R3, -R3, 0x3 ;  /* 0x8000000303037211 */ /* 0x000fe400078e18ff */
[----:B------:R-:W-:Y:S02]  /*5350*/  FMNMX R63, RZ, R63, !PT ;  /* 0x0000003fff3f7209 */ /* 0x000fe40007800000 */
[----:B------:R-:W-:Y:S01]  /*5360*/  FMNMX R61, RZ, R61, !PT ;  /* 0x0000003dff3d7209 */ /* 0x000fe20007800000 */
[----:B------:R-:W-:Y:S01]  /*5370*/  IMAD.WIDE R2, R3, R0, c[0x0][0x170] ;  /* 0x00005c0003027625 */ /* 0x000fe200078e0200 */
[----:B------:R-:W-:Y:S02]  /*5380*/  FMNMX R55, RZ, R55, !PT ;  /* 0x00000037ff377209 */ /* 0x000fe40007800000 */
[----:B------:R-:W-:-:S02]  /*5390*/  FMNMX R53, RZ, R53, !PT ;  /* 0x00000035ff357209 */ /* 0x000fc40007800000 */
[----:B------:R-:W-:Y:S01]  /*53a0*/  FMNMX R43, RZ, R43, !PT ;  /* 0x0000002bff2b7209 */ /* 0x000fe20007800000 */
[----:B------:R-:W-:Y:S01]  /*53b0*/  STG.E [R2.64], R79 ;  /* 0x0000004f02007986 */ /* 0x000fe2000c101904 */
[----:B------:R-:W-:Y:S02]  /*53c0*/  FMNMX R41, RZ, R41, !PT ;  /* 0x00000029ff297209 */ /* 0x000fe40007800000 */
[----:B------:R-:W-:Y:S01]  /*53d0*/  FMNMX R81, RZ, R81, !PT ;  /* 0x00000051ff517209 */ /* 0x000fe20007800000 */
[----:B------:R-:W-:Y:S01]  /*53e0*/  STG.E [R2.64+0x1880], R77 ;  /* 0x0018804d02007986 */ /* 0x000fe2000c101904 */
[----:B------:R-:W-:Y:S02]  /*53f0*/  FMNMX R85, RZ, R85, !PT ;  /* 0x00000055ff557209 */ /* 0x000fe40007800000 */
[----:B------:R-:W-:Y:S01]  /*5400*/  FMNMX R35, RZ, R35, !PT ;  /* 0x00000023ff237209 */ /* 0x000fe20007800000 */
[----:B------:R-:W-:Y:S01]  /*5410*/  STG.E [R2.64+0x4], R71 ;  /* 0x0000044702007986 */ /* 0x000fe2000c101904 */
[----:B------:R-:W-:-:S02]  /*5420*/  FMNMX R39, RZ, R39, !PT ;  /* 0x00000027ff277209 */ /* 0x000fc40007800000 */
[----:B------:R-:W-:Y:S01]  /*5430*/  FMNMX R75, RZ, R75, !PT ;  /* 0x0000004bff4b7209 */ /* 0x000fe20007800000 */
[----:B------:R-:W-:Y:S01]  /*5440*/  STG.E [R2.64+0x1884], R69 ;  /* 0x0018844502007986 */ /* 0x000fe2000c101904 */
        /* <DEDUP_REMOVED lines=18> */
[----:B------:R-:W-:-:S03]  /*5570*/  FMNMX R91, RZ, R91, !PT ;  /* 0x0000005bff5b7209 */ /* 0x000fc60007800000 */
[----:B------:R-:W-:Y:S04]  /*5580*/  STG.E [R2.64+0x14], R81 ;  /* 0x0000145102007986 */ /* 0x000fe8000c101904 */
        /* <DEDUP_REMOVED lines=16> */
[----:B------:R-:W-:Y:S01]  /*5690*/  STG.E [R2.64+0x195c], R91 ;  /* 0x00195c5b02007986 */ /* 0x000fe2000c101904 */
[----:B------:R-:W-:Y:S05]  /*56a0*/  EXIT ;  /* 0x000000000000794d */ /* 0x000fea0003800000 */
.L_x_2:
[----:B------:R-:W-:-:S00]  /*56b0*/  BRA `(.L_x_2) ;  /* 0xfffffff000007947 */ /* 0x000fc0000383ffff */
[----:B------:R-:W-:-:S00]  /*56c0*/  NOP ;  /* 0x0000000000007918 */ /* 0x000fc00000000000 */
        /* <DEDUP_REMOVED lines=11> */
.L_x_3:


//--------------------- .nv.shared.candidate1     --------------------------
	.section	.nv.shared.candidate1,"aw",@nobits
	.align	4
.nv.shared.candidate1:
	.zero		14464
